	.target	sm_90a

	.elftype	@"ET_EXEC"


//--------------------- .note.nv.tkinfo           --------------------------
	.section	.note.nv.tkinfo,"",@"SHT_NOTE"
	.sectionflags	@"SHF_NOTE_NV_TKINFO"
	.tkinfo
        /*0018*/ 	.word	0x00000002
        /*0030*/ 	.string	""
        /*0030*/ 	.string	"ptxas"
        /*0030*/ 	.string	"Cuda compilation tools, release 13.0, V13.0.88"
        /*0030*/ 	.string	"Build cuda_13.0.r13.0/compiler.36424714_0"
        /*0030*/ 	.string	"-arch sm_90a -m 64 "



//--------------------- .note.nv.cuinfo           --------------------------
	.section	.note.nv.cuinfo,"",@"SHT_NOTE"
	.sectionflags	@"SHF_NOTE_NV_CUINFO"
        /*0018*/ 	.short	0x0002
        /*001a*/ 	.short	0x005a
        /*001c*/ 	.short	0x0082
	.zero		2


//--------------------- .nv.info                  --------------------------
	.section	.nv.info,"",@"SHT_CUDA_INFO"
	.align	4


	//----- nvinfo : EIATTR_REGCOUNT
	.align		4
        /*0000*/ 	.byte	0x04, 0x2f
        /*0002*/ 	.short	(.L_15 - .L_14)
	.align		4
.L_14:
        /*0004*/ 	.word	index@(_ZN7cutlass13device_kernelINS_4gemm6kernel13GemmUniversalIN4cute5tupleIJiiiiEEENS1_10collective13CollectiveMmaINS1_34MainloopSm90TmaGmmaWarpSpecializedILi12ENS5_IJNS4_1CILi2EEENSA_ILi1EEESC_EEENS1_35KernelTmaWarpSpecializedCooperativeEEENS5_IJNSA_ILi512EEENSA_ILi80EEENSA_ILi16EEEEEENS_6half_tENS5_IJlSC_lEEESK_SL_NS4_8TiledMMAINS4_8MMA_AtomIJNS4_4SM904GMMA25MMA_64x16x16_F32F16F16_SSILNSP_5MajorE0ELSR_0ELNSP_7ScaleInE1ELSS_1EEEEEENS4_6LayoutISD_NS5_IJSC_NSA_ILi0EEESW_EEEEENS5_IJNS4_10UnderscoreESZ_SZ_EEEEENS4_13SM90_TMA_LOADENS4_14ComposedLayoutINS4_7SwizzleILi1ELi4ELi3EEENS4_18smem_ptr_flag_bitsILi16EEENSV_INS5_IJNSA_ILi8EEESI_EEENS5_IJSI_SC_EEEEEEEvNS4_8identityENS4_23SM90_TMA_LOAD_MULTICASTES1C_vS1D_EENS_8epilogue10collective6detail29Sm90TmaWarpSpecializedAdapterINS1H_15DefaultEpilogueISK_SL_SL_NS1G_6thread17LinearCombinationISK_Li1EffLNS1L_9ScaleType4KindE0ELNS_15FloatRoundStyleE2ESK_EENS1_15EpilogueDefaultEEEEEvvEEEEvNT_6ParamsE)
        /*0008*/ 	.word	0x000000a8


	//----- nvinfo : EIATTR_FRAME_SIZE
	.align		4
.L_15:
        /*000c*/ 	.byte	0x04, 0x11
        /*000e*/ 	.short	(.L_17 - .L_16)
	.align		4
.L_16:
        /*0010*/ 	.word	index@(_ZN7cutlass13device_kernelINS_4gemm6kernel13GemmUniversalIN4cute5tupleIJiiiiEEENS1_10collective13CollectiveMmaINS1_34MainloopSm90TmaGmmaWarpSpecializedILi12ENS5_IJNS4_1CILi2EEENSA_ILi1EEESC_EEENS1_35KernelTmaWarpSpecializedCooperativeEEENS5_IJNSA_ILi512EEENSA_ILi80EEENSA_ILi16EEEEEENS_6half_tENS5_IJlSC_lEEESK_SL_NS4_8TiledMMAINS4_8MMA_AtomIJNS4_4SM904GMMA25MMA_64x16x16_F32F16F16_SSILNSP_5MajorE0ELSR_0ELNSP_7ScaleInE1ELSS_1EEEEEENS4_6LayoutISD_NS5_IJSC_NSA_ILi0EEESW_EEEEENS5_IJNS4_10UnderscoreESZ_SZ_EEEEENS4_13SM90_TMA_LOADENS4_14ComposedLayoutINS4_7SwizzleILi1ELi4ELi3EEENS4_18smem_ptr_flag_bitsILi16EEENSV_INS5_IJNSA_ILi8EEESI_EEENS5_IJSI_SC_EEEEEEEvNS4_8identityENS4_23SM90_TMA_LOAD_MULTICASTES1C_vS1D_EENS_8epilogue10collective6detail29Sm90TmaWarpSpecializedAdapterINS1H_15DefaultEpilogueISK_SL_SL_NS1G_6thread17LinearCombinationISK_Li1EffLNS1L_9ScaleType4KindE0ELNS_15FloatRoundStyleE2ESK_EENS1_15EpilogueDefaultEEEEEvvEEEEvNT_6ParamsE)
        /*0014*/ 	.word	0x00000008


	//----- nvinfo : EIATTR_MIN_STACK_SIZE
	.align		4
.L_17:
        /*0018*/ 	.byte	0x04, 0x12
        /*001a*/ 	.short	(.L_19 - .L_18)
	.align		4
.L_18:
        /*001c*/ 	.word	index@(_ZN7cutlass13device_kernelINS_4gemm6kernel13GemmUniversalIN4cute5tupleIJiiiiEEENS1_10collective13CollectiveMmaINS1_34MainloopSm90TmaGmmaWarpSpecializedILi12ENS5_IJNS4_1CILi2EEENSA_ILi1EEESC_EEENS1_35KernelTmaWarpSpecializedCooperativeEEENS5_IJNSA_ILi512EEENSA_ILi80EEENSA_ILi16EEEEEENS_6half_tENS5_IJlSC_lEEESK_SL_NS4_8TiledMMAINS4_8MMA_AtomIJNS4_4SM904GMMA25MMA_64x16x16_F32F16F16_SSILNSP_5MajorE0ELSR_0ELNSP_7ScaleInE1ELSS_1EEEEEENS4_6LayoutISD_NS5_IJSC_NSA_ILi0EEESW_EEEEENS5_IJNS4_10UnderscoreESZ_SZ_EEEEENS4_13SM90_TMA_LOADENS4_14ComposedLayoutINS4_7SwizzleILi1ELi4ELi3EEENS4_18smem_ptr_flag_bitsILi16EEENSV_INS5_IJNSA_ILi8EEESI_EEENS5_IJSI_SC_EEEEEEEvNS4_8identityENS4_23SM90_TMA_LOAD_MULTICASTES1C_vS1D_EENS_8epilogue10collective6detail29Sm90TmaWarpSpecializedAdapterINS1H_15DefaultEpilogueISK_SL_SL_NS1G_6thread17LinearCombinationISK_Li1EffLNS1L_9ScaleType4KindE0ELNS_15FloatRoundStyleE2ESK_EENS1_15EpilogueDefaultEEEEEvvEEEEvNT_6ParamsE)
        /*0020*/ 	.word	0x00000008
.L_19:


//--------------------- .nv.compat                --------------------------
	.section	.nv.compat,"",@"SHT_CUDA_COMPAT_INFO"
	.align	4
        /*0000*/ 	.byte	0x02, 0x09, 0x01, 0x00, 0x02, 0x02, 0x04, 0x00, 0x02, 0x05, 0x05, 0x00, 0x03, 0x07, 0x01, 0x01
        /*0010*/ 	.byte	0x02, 0x03, 0x01, 0x00, 0x02, 0x06, 0x01, 0x00, 0x04, 0x0b, 0x08, 0x00, 0x00, 0x00, 0x00, 0x00
        /*0020*/ 	.byte	0x00, 0x00, 0x00, 0x00


//--------------------- .nv.info._ZN7cutlass13device_kernelINS_4gemm6kernel13GemmUniversalIN4cute5tupleIJiiiiEEENS1_10collective13CollectiveMmaINS1_34MainloopSm90TmaGmmaWarpSpecializedILi12ENS5_IJNS4_1CILi2EEENSA_ILi1EEESC_EEENS1_35KernelTmaWarpSpecializedCooperativeEEENS5_IJNSA_ILi512EEENSA_ILi80EEENSA_ILi16EEEEEENS_6half_tENS5_IJlSC_lEEESK_SL_NS4_8TiledMMAINS4_8MMA_AtomIJNS4_4SM904GMMA25MMA_64x16x16_F32F16F16_SSILNSP_5MajorE0ELSR_0ELNSP_7ScaleInE1ELSS_1EEEEEENS4_6LayoutISD_NS5_IJSC_NSA_ILi0EEESW_EEEEENS5_IJNS4_10UnderscoreESZ_SZ_EEEEENS4_13SM90_TMA_LOADENS4_14ComposedLayoutINS4_7SwizzleILi1ELi4ELi3EEENS4_18smem_ptr_flag_bitsILi16EEENSV_INS5_IJNSA_ILi8EEESI_EEENS5_IJSI_SC_EEEEEEEvNS4_8identityENS4_23SM90_TMA_LOAD_MULTICASTES1C_vS1D_EENS_8epilogue10collective6detail29Sm90TmaWarpSpecializedAdapterINS1H_15DefaultEpilogueISK_SL_SL_NS1G_6thread17LinearCombinationISK_Li1EffLNS1L_9ScaleType4KindE0ELNS_15FloatRoundStyleE2ESK_EENS1_15EpilogueDefaultEEEEEvvEEEEvNT_6ParamsE --------------------------
	.section	.nv.info._ZN7cutlass13device_kernelINS_4gemm6kernel13GemmUniversalIN4cute5tupleIJiiiiEEENS1_10collective13CollectiveMmaINS1_34MainloopSm90TmaGmmaWarpSpecializedILi12ENS5_IJNS4_1CILi2EEENSA_ILi1EEESC_EEENS1_35KernelTmaWarpSpecializedCooperativeEEENS5_IJNSA_ILi512EEENSA_ILi80EEENSA_ILi16EEEEEENS_6half_tENS5_IJlSC_lEEESK_SL_NS4_8TiledMMAINS4_8MMA_AtomIJNS4_4SM904GMMA25MMA_64x16x16_F32F16F16_SSILNSP_5MajorE0ELSR_0ELNSP_7ScaleInE1ELSS_1EEEEEENS4_6LayoutISD_NS5_IJSC_NSA_ILi0EEESW_EEEEENS5_IJNS4_10UnderscoreESZ_SZ_EEEEENS4_13SM90_TMA_LOADENS4_14ComposedLayoutINS4_7SwizzleILi1ELi4ELi3EEENS4_18smem_ptr_flag_bitsILi16EEENSV_INS5_IJNSA_ILi8EEESI_EEENS5_IJSI_SC_EEEEEEEvNS4_8identityENS4_23SM90_TMA_LOAD_MULTICASTES1C_vS1D_EENS_8epilogue10collective6detail29Sm90TmaWarpSpecializedAdapterINS1H_15DefaultEpilogueISK_SL_SL_NS1G_6thread17LinearCombinationISK_Li1EffLNS1L_9ScaleType4KindE0ELNS_15FloatRoundStyleE2ESK_EENS1_15EpilogueDefaultEEEEEvvEEEEvNT_6ParamsE,"",@"SHT_CUDA_INFO"
	.sectionflags	@""
	.align	4


	//----- nvinfo : EIATTR_CUDA_API_VERSION
	.align		4
        /*0000*/ 	.byte	0x04, 0x37
        /*0002*/ 	.short	(.L_21 - .L_20)
.L_20:
        /*0004*/ 	.word	0x00000082


	//----- nvinfo : EIATTR_KPARAM_INFO
	.align		4
.L_21:
        /*0008*/ 	.byte	0x04, 0x17
        /*000a*/ 	.short	(.L_23 - .L_22)
.L_22:
        /*000c*/ 	.word	0x00000000
        /*0010*/ 	.short	0x0000
        /*0012*/ 	.short	0x0070
        /*0014*/ 	.byte	0x00, 0xf0, 0x01, 0x10


	//----- nvinfo : EIATTR_SPARSE_MMA_MASK
	.align		4
.L_23:
        /*0018*/ 	.byte	0x03, 0x50
        /*001a*/ 	.short	0x0000


	//----- nvinfo : EIATTR_MAXREG_COUNT
	.align		4
        /*001c*/ 	.byte	0x03, 0x1b
        /*001e*/ 	.short	0x00a8


	//----- nvinfo : EIATTR_NUM_BARRIERS
	.align		4
        /*0020*/ 	.byte	0x02, 0x4c
        /*0022*/ 	.byte	0x01
	.zero		1


	//----- nvinfo : EIATTR_EXTERNS
	.align		4
        /*0024*/ 	.byte	0x04, 0x0f
        /*0026*/ 	.short	(.L_25 - .L_24)


	//   ....[0]....
	.align		4
.L_24:
        /*0028*/ 	.word	index@(__assertfail)


	//----- nvinfo : EIATTR_ANNOTATIONS
	.align		4
.L_25:
        /*002c*/ 	.byte	0x04, 0x55
        /*002e*/ 	.short	(.L_27 - .L_26)


	//   ....[0]....
.L_26:
        /*0030*/ 	.word	0x00000001
        /*0034*/ 	.byte	0xe0, 0x0a, 0x00, 0x00, 0x01, 0x00, 0x00, 0x00, 0xe0, 0x0f, 0x00, 0x00, 0x01, 0x00, 0x00, 0x00
        /*0044*/ 	.byte	0x10, 0x29, 0x00, 0x00, 0x01, 0x00, 0x00, 0x00, 0x60, 0xd0, 0x00, 0x00


	//----- nvinfo : EIATTR_MERCURY_ISA_VERSION
	.align		4
.L_27:
        /*0050*/ 	.byte	0x03, 0x5f
        /*0052*/ 	.short	0x0101


	//----- nvinfo : EIATTR_INT_WARP_WIDE_INSTR_OFFSETS
	.align		4
        /*0054*/ 	.byte	0x04, 0x31
        /*0056*/ 	.short	(.L_29 - .L_28)


	//   ....[0]....
.L_28:
        /*0058*/ 	.word	0x000005b0


	//   ....[1]....
        /*005c*/ 	.word	0x000005d0


	//   ....[2]....
        /*0060*/ 	.word	0x00000790


	//----- nvinfo : EIATTR_COOP_GROUP_MASK_REGIDS
	.align		4
.L_29:
        /*0064*/ 	.byte	0x04, 0x29
        /*0066*/ 	.short	(.L_31 - .L_30)


	//   ....[0]....
.L_30:
        /*0068*/ 	.word	0xffffffff


	//   ....[1]....
        /*006c*/ 	.word	0xffffffff


	//   ....[2]....
        /*0070*/ 	.word	0xffffffff


	//   ....[3]....
        /*0074*/ 	.word	0xffffffff


	//   ....[4]....
        /*0078*/ 	.word	0xffffffff


	//   ....[5]....
        /*007c*/ 	.word	0xffffffff


	//----- nvinfo : EIATTR_COOP_GROUP_INSTR_OFFSETS
	.align		4
.L_31:
        /*0080*/ 	.byte	0x04, 0x28
        /*0082*/ 	.short	(.L_33 - .L_32)


	//   ....[0]....
.L_32:
        /*0084*/ 	.word	0x00000070


	//   ....[1]....
        /*0088*/ 	.word	0x00000080


	//   ....[2]....
        /*008c*/ 	.word	0x00000140


	//   ....[3]....
        /*0090*/ 	.word	0x00000410


	//   ....[4]....
        /*0094*/ 	.word	0x00000930


	//   ....[5]....
        /*0098*/ 	.word	0x000013c0


	//----- nvinfo : EIATTR_REG_RECONFIG
	.align		4
.L_33:
        /*009c*/ 	.byte	0x01, 0x54
	.zero		2


	//----- nvinfo : EIATTR_SYSCALL_OFFSETS
	.align		4
        /*00a0*/ 	.byte	0x04, 0x46
        /*00a2*/ 	.short	(.L_35 - .L_34)


	//   ....[0]....
.L_34:
        /*00a4*/ 	.word	0x00001570


	//----- nvinfo : EIATTR_MBARRIER_INSTR_OFFSETS
	.align		4
.L_35:
        /*00a8*/ 	.byte	0x04, 0x39
        /*00aa*/ 	.short	(.L_37 - .L_36)


	//   ....[0]....
.L_36:
        /*00ac*/ 	.word	0x00000260
        /*00b0*/ 	.word	0x000000ff
        /*00b4*/ 	.word	0x00000000
        /*00b8*/ 	.short	0x0100
        /*00ba*/ 	.byte	0x08
	.zero		1


	//   ....[1]....
        /*00bc*/ 	.word	0x00000270
        /*00c0*/ 	.word	0x000000ff
        /*00c4*/ 	.word	0x00000060
        /*00c8*/ 	.short	0x0100
        /*00ca*/ 	.byte	0x08
	.zero		1


	//   ....[2]....
        /*00cc*/ 	.word	0x00000280
        /*00d0*/ 	.word	0x000000ff
        /*00d4*/ 	.word	0x00000008
        /*00d8*/ 	.short	0x0100
        /*00da*/ 	.byte	0x08
	.zero		1


	//   ....[3]....
        /*00dc*/ 	.word	0x00000290
        /*00e0*/ 	.word	0x000000ff
        /*00e4*/ 	.word	0x00000068
        /*00e8*/ 	.short	0x0100
        /*00ea*/ 	.byte	0x08
	.zero		1


	//   ....[4]....
        /*00ec*/ 	.word	0x000002a0
        /*00f0*/ 	.word	0x000000ff
        /*00f4*/ 	.word	0x00000010
        /*00f8*/ 	.short	0x0100
        /*00fa*/ 	.byte	0x08
	.zero		1


	//   ....[5]....
        /*00fc*/ 	.word	0x000002b0
        /*0100*/ 	.word	0x000000ff
        /*0104*/ 	.word	0x00000070
        /*0108*/ 	.short	0x0100
        /*010a*/ 	.byte	0x08
	.zero		1


	//   ....[6]....
        /*010c*/ 	.word	0x000002c0
        /*0110*/ 	.word	0x000000ff
        /*0114*/ 	.word	0x00000018
        /*0118*/ 	.short	0x0100
        /*011a*/ 	.byte	0x08
	.zero		1


	//   ....[7]....
        /*011c*/ 	.word	0x000002d0
        /*0120*/ 	.word	0x000000ff
        /*0124*/ 	.word	0x00000078
        /*0128*/ 	.short	0x0100
        /*012a*/ 	.byte	0x08
	.zero		1


	//   ....[8]....
        /*012c*/ 	.word	0x000002e0
        /*0130*/ 	.word	0x000000ff
        /*0134*/ 	.word	0x00000020
        /*0138*/ 	.short	0x0100
        /*013a*/ 	.byte	0x08
	.zero		1


	//   ....[9]....
        /*013c*/ 	.word	0x000002f0
        /*0140*/ 	.word	0x000000ff
        /*0144*/ 	.word	0x00000080
        /*0148*/ 	.short	0x0100
        /*014a*/ 	.byte	0x08
	.zero		1


	//   ....[10]....
        /*014c*/ 	.word	0x00000300
        /*0150*/ 	.word	0x000000ff
        /*0154*/ 	.word	0x00000028
        /*0158*/ 	.short	0x0100
        /*015a*/ 	.byte	0x08
	.zero		1


	//   ....[11]....
        /*015c*/ 	.word	0x00000310
        /*0160*/ 	.word	0x000000ff
        /*0164*/ 	.word	0x00000088
        /*0168*/ 	.short	0x0100
        /*016a*/ 	.byte	0x08
	.zero		1


	//   ....[12]....
        /*016c*/ 	.word	0x00000320
        /*0170*/ 	.word	0x000000ff
        /*0174*/ 	.word	0x00000030
        /*0178*/ 	.short	0x0100
        /*017a*/ 	.byte	0x08
	.zero		1


	//   ....[13]....
        /*017c*/ 	.word	0x00000330
        /*0180*/ 	.word	0x000000ff
        /*0184*/ 	.word	0x00000090
        /*0188*/ 	.short	0x0100
        /*018a*/ 	.byte	0x08
	.zero		1


	//   ....[14]....
        /*018c*/ 	.word	0x00000340
        /*0190*/ 	.word	0x000000ff
        /*0194*/ 	.word	0x00000038
        /*0198*/ 	.short	0x0100
        /*019a*/ 	.byte	0x08
	.zero		1


	//   ....[15]....
        /*019c*/ 	.word	0x00000350
        /*01a0*/ 	.word	0x000000ff
        /*01a4*/ 	.word	0x00000098
        /*01a8*/ 	.short	0x0100
        /*01aa*/ 	.byte	0x08
	.zero		1


	//   ....[16]....
        /*01ac*/ 	.word	0x00000360
        /*01b0*/ 	.word	0x000000ff
        /*01b4*/ 	.word	0x00000040
        /*01b8*/ 	.short	0x0100
        /*01ba*/ 	.byte	0x08
	.zero		1


	//   ....[17]....
        /*01bc*/ 	.word	0x00000370
        /*01c0*/ 	.word	0x000000ff
        /*01c4*/ 	.word	0x000000a0
        /*01c8*/ 	.short	0x0100
        /*01ca*/ 	.byte	0x08
	.zero		1


	//   ....[18]....
        /*01cc*/ 	.word	0x00000380
        /*01d0*/ 	.word	0x000000ff
        /*01d4*/ 	.word	0x00000048
        /*01d8*/ 	.short	0x0100
        /*01da*/ 	.byte	0x08
	.zero		1


	//   ....[19]....
        /*01dc*/ 	.word	0x00000390
        /*01e0*/ 	.word	0x000000ff
        /*01e4*/ 	.word	0x000000a8
        /*01e8*/ 	.short	0x0100
        /*01ea*/ 	.byte	0x08
	.zero		1


	//   ....[20]....
        /*01ec*/ 	.word	0x000003a0
        /*01f0*/ 	.word	0x000000ff
        /*01f4*/ 	.word	0x00000050
        /*01f8*/ 	.short	0x0100
        /*01fa*/ 	.byte	0x08
	.zero		1


	//   ....[21]....
        /*01fc*/ 	.word	0x000003b0
        /*0200*/ 	.word	0x000000ff
        /*0204*/ 	.word	0x000000b0
        /*0208*/ 	.short	0x0100
        /*020a*/ 	.byte	0x08
	.zero		1


	//   ....[22]....
        /*020c*/ 	.word	0x000003c0
        /*0210*/ 	.word	0x000000ff
        /*0214*/ 	.word	0x00000058
        /*0218*/ 	.short	0x0100
        /*021a*/ 	.byte	0x08
	.zero		1


	//   ....[23]....
        /*021c*/ 	.word	0x000003d0
        /*0220*/ 	.word	0x000000ff
        /*0224*/ 	.word	0x000000b8
        /*0228*/ 	.short	0x0100
        /*022a*/ 	.byte	0x08
	.zero		1


	//   ....[24]....
        /*022c*/ 	.word	0x00000820
        /*0230*/ 	.word	0x000000ff
        /*0234*/ 	.word	0x000000d0
        /*0238*/ 	.short	0x0100
        /*023a*/ 	.byte	0x06
	.zero		1


	//   ....[25]....
        /*023c*/ 	.word	0x000008c0
        /*0240*/ 	.word	0x000000ff
        /*0244*/ 	.word	0x000000d8
        /*0248*/ 	.short	0x0100
        /*024a*/ 	.byte	0x06
	.zero		1


	//   ....[26]....
        /*024c*/ 	.word	0x000015f0
        /*0250*/ 	.word	0x00000003
        /*0254*/ 	.word	0x00000000
        /*0258*/ 	.short	0x010a
        /*025a*/ 	.byte	0x3f
	.zero		1


	//   ....[27]....
        /*025c*/ 	.word	0x00001630
        /*0260*/ 	.word	0x00000003
        /*0264*/ 	.word	0x00000000
        /*0268*/ 	.short	0x010a
        /*026a*/ 	.byte	0x3f
	.zero		1


	//   ....[28]....
        /*026c*/ 	.word	0x00001f10
        /*0270*/ 	.word	0x000000ff
        /*0274*/ 	.word	0x00000000
        /*0278*/ 	.short	0x010a
        /*027a*/ 	.byte	0x04
	.zero		1


	//   ....[29]....
        /*027c*/ 	.word	0x00001f50
        /*0280*/ 	.word	0x000000ff
        /*0284*/ 	.word	0x00000000
        /*0288*/ 	.short	0x010a
        /*028a*/ 	.byte	0x04
	.zero		1


	//   ....[30]....
        /*028c*/ 	.word	0x00002710
        /*0290*/ 	.word	0x00000005
        /*0294*/ 	.word	0x00000000
        /*0298*/ 	.short	0x0101
        /*029a*/ 	.byte	0x3f
	.zero		1


	//   ....[31]....
        /*029c*/ 	.word	0x000028d0
        /*02a0*/ 	.word	0x00000003
        /*02a4*/ 	.word	0x00000000
        /*02a8*/ 	.short	0x0101
        /*02aa*/ 	.byte	0x3f
	.zero		1


	//   ....[32]....
        /*02ac*/ 	.word	0x0000d990
        /*02b0*/ 	.word	0x0000000f
        /*02b4*/ 	.word	0x00000060
        /*02b8*/ 	.short	0x010a
        /*02ba*/ 	.byte	0x3f
	.zero		1


	//   ....[33]....
        /*02bc*/ 	.word	0x0000dd30
        /*02c0*/ 	.word	0x00000004
        /*02c4*/ 	.word	0x000000d8
        /*02c8*/ 	.short	0x0101
        /*02ca*/ 	.byte	0x3f
	.zero		1


	//   ....[34]....
        /*02cc*/ 	.word	0x0000e490
        /*02d0*/ 	.word	0x00000007
        /*02d4*/ 	.word	0x00000000
        /*02d8*/ 	.short	0x010a
        /*02da*/ 	.byte	0x3f
	.zero		1


	//   ....[35]....
        /*02dc*/ 	.word	0x0000e510
        /*02e0*/ 	.word	0x00000009
        /*02e4*/ 	.word	0x00000000
        /*02e8*/ 	.short	0x010a
        /*02ea*/ 	.byte	0x3f
	.zero		1


	//   ....[36]....
        /*02ec*/ 	.word	0x0000e5a0
        /*02f0*/ 	.word	0x00000006
        /*02f4*/ 	.word	0x00000000
        /*02f8*/ 	.short	0x010a
        /*02fa*/ 	.byte	0x3f
	.zero		1


	//   ....[37]....
        /*02fc*/ 	.word	0x0000e630
        /*0300*/ 	.word	0x00000009
        /*0304*/ 	.word	0x00000000
        /*0308*/ 	.short	0x010a
        /*030a*/ 	.byte	0x3f
	.zero		1


	//   ....[38]....
        /*030c*/ 	.word	0x0000e6c0
        /*0310*/ 	.word	0x00000006
        /*0314*/ 	.word	0x00000000
        /*0318*/ 	.short	0x010a
        /*031a*/ 	.byte	0x3f
	.zero		1


	//   ....[39]....
        /*031c*/ 	.word	0x0000e750
        /*0320*/ 	.word	0x00000009
        /*0324*/ 	.word	0x00000000
        /*0328*/ 	.short	0x010a
        /*032a*/ 	.byte	0x3f
	.zero		1


	//   ....[40]....
        /*032c*/ 	.word	0x0000e7e0
        /*0330*/ 	.word	0x00000006
        /*0334*/ 	.word	0x00000000
        /*0338*/ 	.short	0x010a
        /*033a*/ 	.byte	0x3f
	.zero		1


	//   ....[41]....
        /*033c*/ 	.word	0x0000e870
        /*0340*/ 	.word	0x00000009
        /*0344*/ 	.word	0x00000000
        /*0348*/ 	.short	0x010a
        /*034a*/ 	.byte	0x3f
	.zero		1


	//   ....[42]....
        /*034c*/ 	.word	0x0000e900
        /*0350*/ 	.word	0x00000006
        /*0354*/ 	.word	0x00000000
        /*0358*/ 	.short	0x010a
        /*035a*/ 	.byte	0x3f
	.zero		1


	//   ....[43]....
        /*035c*/ 	.word	0x0000e990
        /*0360*/ 	.word	0x00000009
        /*0364*/ 	.word	0x00000000
        /*0368*/ 	.short	0x010a
        /*036a*/ 	.byte	0x3f
	.zero		1


	//   ....[44]....
        /*036c*/ 	.word	0x0000ea20
        /*0370*/ 	.word	0x00000006
        /*0374*/ 	.word	0x00000000
        /*0378*/ 	.short	0x010a
        /*037a*/ 	.byte	0x3f
	.zero		1


	//   ....[45]....
        /*037c*/ 	.word	0x0000eab0
        /*0380*/ 	.word	0x00000003
        /*0384*/ 	.word	0x00000000
        /*0388*/ 	.short	0x010a
        /*038a*/ 	.byte	0x3f
	.zero		1


	//   ....[46]....
        /*038c*/ 	.word	0x0000eb10
        /*0390*/ 	.word	0x00000003
        /*0394*/ 	.word	0x00000000
        /*0398*/ 	.short	0x010a
        /*039a*/ 	.byte	0x3f
	.zero		1


	//   ....[47]....
        /*039c*/ 	.word	0x0000eb70
        /*03a0*/ 	.word	0x00000006
        /*03a4*/ 	.word	0x00000000
        /*03a8*/ 	.short	0x010a
        /*03aa*/ 	.byte	0x3f
	.zero		1


	//   ....[48]....
        /*03ac*/ 	.word	0x0000ec40
        /*03b0*/ 	.word	0x0000000f
        /*03b4*/ 	.word	0x00000060
        /*03b8*/ 	.short	0x010a
        /*03ba*/ 	.byte	0x3f
	.zero		1


	//   ....[49]....
        /*03bc*/ 	.word	0x0000ed10
        /*03c0*/ 	.word	0x00000007
        /*03c4*/ 	.word	0x00000000
        /*03c8*/ 	.short	0x010a
        /*03ca*/ 	.byte	0x3f
	.zero		1


	//   ....[50]....
        /*03cc*/ 	.word	0x0000ed60
        /*03d0*/ 	.word	0x00000009
        /*03d4*/ 	.word	0x00000000
        /*03d8*/ 	.short	0x010a
        /*03da*/ 	.byte	0x3f
	.zero		1


	//   ....[51]....
        /*03dc*/ 	.word	0x0000edb0
        /*03e0*/ 	.word	0x00000006
        /*03e4*/ 	.word	0x00000000
        /*03e8*/ 	.short	0x010a
        /*03ea*/ 	.byte	0x3f
	.zero		1


	//   ....[52]....
        /*03ec*/ 	.word	0x0000ee00
        /*03f0*/ 	.word	0x00000009
        /*03f4*/ 	.word	0x00000000
        /*03f8*/ 	.short	0x010a
        /*03fa*/ 	.byte	0x3f
	.zero		1


	//   ....[53]....
        /*03fc*/ 	.word	0x0000ee50
        /*0400*/ 	.word	0x00000006
        /*0404*/ 	.word	0x00000000
        /*0408*/ 	.short	0x010a
        /*040a*/ 	.byte	0x3f
	.zero		1


	//   ....[54]....
        /*040c*/ 	.word	0x0000eea0
        /*0410*/ 	.word	0x00000009
        /*0414*/ 	.word	0x00000000
        /*0418*/ 	.short	0x010a
        /*041a*/ 	.byte	0x3f
	.zero		1


	//   ....[55]....
        /*041c*/ 	.word	0x0000eef0
        /*0420*/ 	.word	0x00000006
        /*0424*/ 	.word	0x00000000
        /*0428*/ 	.short	0x010a
        /*042a*/ 	.byte	0x3f
	.zero		1


	//   ....[56]....
        /*042c*/ 	.word	0x0000ef40
        /*0430*/ 	.word	0x00000009
        /*0434*/ 	.word	0x00000000
        /*0438*/ 	.short	0x010a
        /*043a*/ 	.byte	0x3f
	.zero		1


	//   ....[57]....
        /*043c*/ 	.word	0x0000ef90
        /*0440*/ 	.word	0x00000006
        /*0444*/ 	.word	0x00000000
        /*0448*/ 	.short	0x010a
        /*044a*/ 	.byte	0x3f
	.zero		1


	//   ....[58]....
        /*044c*/ 	.word	0x0000efe0
        /*0450*/ 	.word	0x00000009
        /*0454*/ 	.word	0x00000000
        /*0458*/ 	.short	0x010a
        /*045a*/ 	.byte	0x3f
	.zero		1


	//   ....[59]....
        /*045c*/ 	.word	0x0000f030
        /*0460*/ 	.word	0x00000006
        /*0464*/ 	.word	0x00000000
        /*0468*/ 	.short	0x010a
        /*046a*/ 	.byte	0x3f
	.zero		1


	//----- nvinfo : EIATTR_NUM_MBARRIERS
	.align		4
.L_37:
        /*046c*/ 	.byte	0x03, 0x38
        /*046e*/ 	.short	0x001a


	//----- nvinfo : EIATTR_EXIT_INSTR_OFFSETS
	.align		4
        /*0470*/ 	.byte	0x04, 0x1c
        /*0472*/ 	.short	(.L_39 - .L_38)


	//   ....[0]....
.L_38:
        /*0474*/ 	.word	0x00000a80


	//   ....[1]....
        /*0478*/ 	.word	0x000012d0


	//   ....[2]....
        /*047c*/ 	.word	0x0000d090


	//   ....[3]....
        /*0480*/ 	.word	0x0000d620


	//   ....[4]....
        /*0484*/ 	.word	0x0000eb00


	//----- nvinfo : EIATTR_MAX_THREADS
	.align		4
.L_39:
        /*0488*/ 	.byte	0x04, 0x05
        /*048a*/ 	.short	(.L_41 - .L_40)
.L_40:
        /*048c*/ 	.word	0x00000180
        /*0490*/ 	.word	0x00000001
        /*0494*/ 	.word	0x00000001


	//----- nvinfo : EIATTR_CRS_STACK_SIZE
	.align		4
.L_41:
        /*0498*/ 	.byte	0x04, 0x1e
        /*049a*/ 	.short	(.L_43 - .L_42)
.L_42:
        /*049c*/ 	.word	0x00000000


	//----- nvinfo : EIATTR_CBANK_PARAM_SIZE
	.align		4
.L_43:
        /*04a0*/ 	.byte	0x03, 0x19
        /*04a2*/ 	.short	0x0470


	//----- nvinfo : EIATTR_PARAM_CBANK
	.align		4
        /*04a4*/ 	.byte	0x04, 0x0a
        /*04a6*/ 	.short	(.L_45 - .L_44)
	.align		4
.L_44:
        /*04a8*/ 	.word	index@(.nv.constant0._ZN7cutlass13device_kernelINS_4gemm6kernel13GemmUniversalIN4cute5tupleIJiiiiEEENS1_10collective13CollectiveMmaINS1_34MainloopSm90TmaGmmaWarpSpecializedILi12ENS5_IJNS4_1CILi2EEENSA_ILi1EEESC_EEENS1_35KernelTmaWarpSpecializedCooperativeEEENS5_IJNSA_ILi512EEENSA_ILi80EEENSA_ILi16EEEEEENS_6half_tENS5_IJlSC_lEEESK_SL_NS4_8TiledMMAINS4_8MMA_AtomIJNS4_4SM904GMMA25MMA_64x16x16_F32F16F16_SSILNSP_5MajorE0ELSR_0ELNSP_7ScaleInE1ELSS_1EEEEEENS4_6LayoutISD_NS5_IJSC_NSA_ILi0EEESW_EEEEENS5_IJNS4_10UnderscoreESZ_SZ_EEEEENS4_13SM90_TMA_LOADENS4_14ComposedLayoutINS4_7SwizzleILi1ELi4ELi3EEENS4_18smem_ptr_flag_bitsILi16EEENSV_INS5_IJNSA_ILi8EEESI_EEENS5_IJSI_SC_EEEEEEEvNS4_8identityENS4_23SM90_TMA_LOAD_MULTICASTES1C_vS1D_EENS_8epilogue10collective6detail29Sm90TmaWarpSpecializedAdapterINS1H_15DefaultEpilogueISK_SL_SL_NS1G_6thread17LinearCombinationISK_Li1EffLNS1L_9ScaleType4KindE0ELNS_15FloatRoundStyleE2ESK_EENS1_15EpilogueDefaultEEEEEvvEEEEvNT_6ParamsE)
        /*04ac*/ 	.short	0x0210
        /*04ae*/ 	.short	0x0470


	//----- nvinfo : EIATTR_SW_WAR
	.align		4
.L_45:
        /*04b0*/ 	.byte	0x04, 0x36
        /*04b2*/ 	.short	(.L_47 - .L_46)
.L_46:
        /*04b4*/ 	.word	0x00000008
.L_47:


//--------------------- .nv.callgraph             --------------------------
	.section	.nv.callgraph,"",@"SHT_CUDA_CALLGRAPH"
	.align	4
	.sectionentsize	8
	.align		4
        /*0000*/ 	.word	0x00000000
	.align		4
        /*0004*/ 	.word	0xffffffff
	.align		4
        /*0008*/ 	.word	index@(_ZN7cutlass13device_kernelINS_4gemm6kernel13GemmUniversalIN4cute5tupleIJiiiiEEENS1_10collective13CollectiveMmaINS1_34MainloopSm90TmaGmmaWarpSpecializedILi12ENS5_IJNS4_1CILi2EEENSA_ILi1EEESC_EEENS1_35KernelTmaWarpSpecializedCooperativeEEENS5_IJNSA_ILi512EEENSA_ILi80EEENSA_ILi16EEEEEENS_6half_tENS5_IJlSC_lEEESK_SL_NS4_8TiledMMAINS4_8MMA_AtomIJNS4_4SM904GMMA25MMA_64x16x16_F32F16F16_SSILNSP_5MajorE0ELSR_0ELNSP_7ScaleInE1ELSS_1EEEEEENS4_6LayoutISD_NS5_IJSC_NSA_ILi0EEESW_EEEEENS5_IJNS4_10UnderscoreESZ_SZ_EEEEENS4_13SM90_TMA_LOADENS4_14ComposedLayoutINS4_7SwizzleILi1ELi4ELi3EEENS4_18smem_ptr_flag_bitsILi16EEENSV_INS5_IJNSA_ILi8EEESI_EEENS5_IJSI_SC_EEEEEEEvNS4_8identityENS4_23SM90_TMA_LOAD_MULTICASTES1C_vS1D_EENS_8epilogue10collective6detail29Sm90TmaWarpSpecializedAdapterINS1H_15DefaultEpilogueISK_SL_SL_NS1G_6thread17LinearCombinationISK_Li1EffLNS1L_9ScaleType4KindE0ELNS_15FloatRoundStyleE2ESK_EENS1_15EpilogueDefaultEEEEEvvEEEEvNT_6ParamsE)
	.align		4
        /*000c*/ 	.word	index@(__assertfail)
	.align		4
        /*0010*/ 	.word	0x00000000
	.align		4
        /*0014*/ 	.word	0xfffffffe
	.align		4
        /*0018*/ 	.word	0x00000000
	.align		4
        /*001c*/ 	.word	0xfffffffd
	.align		4
        /*0020*/ 	.word	0x00000000
	.align		4
        /*0024*/ 	.word	0xfffffffc


//--------------------- .nv.constant4             --------------------------
	.section	.nv.constant4,"a",@progbits
	.align	8
	.align		8
.nv.constant4:
        /*0000*/ 	.dword	__assertfail
	.align		8
        /*0008*/ 	.dword	__unnamed_1
	.align		8
        /*0010*/ 	.dword	_ZN39_INTERNAL_a9d5ce29_4_k_cu_02b9b9ea_98094cuda3std3__45__cpo5beginE
	.align		8
        /*0018*/ 	.dword	_ZN39_INTERNAL_a9d5ce29_4_k_cu_02b9b9ea_98094cuda3std3__45__cpo3endE
	.align		8
        /*0020*/ 	.dword	_ZN39_INTERNAL_a9d5ce29_4_k_cu_02b9b9ea_98094cuda3std3__45__cpo6cbeginE
	.align		8
        /*0028*/ 	.dword	_ZN39_INTERNAL_a9d5ce29_4_k_cu_02b9b9ea_98094cuda3std3__45__cpo4cendE
	.align		8
        /*0030*/ 	.dword	_ZN39_INTERNAL_a9d5ce29_4_k_cu_02b9b9ea_98094cuda3std3__441_GLOBAL__N__a9d5ce29_4_k_cu_02b9b9ea_98096ignoreE
	.align		8
        /*0038*/ 	.dword	_ZN39_INTERNAL_a9d5ce29_4_k_cu_02b9b9ea_98094cuda3std3__419piecewise_constructE
	.align		8
        /*0040*/ 	.dword	_ZN39_INTERNAL_a9d5ce29_4_k_cu_02b9b9ea_98094cuda3std3__48in_placeE
	.align		8
        /*0048*/ 	.dword	_ZN39_INTERNAL_a9d5ce29_4_k_cu_02b9b9ea_98094cuda3std6ranges3__45__cpo4swapE
	.align		8
        /*0050*/ 	.dword	_ZN39_INTERNAL_a9d5ce29_4_k_cu_02b9b9ea_98094cuda3std6ranges3__45__cpo9iter_moveE
	.align		8
        /*0058*/ 	.dword	_ZN39_INTERNAL_a9d5ce29_4_k_cu_02b9b9ea_98094cute7productE
	.align		8
        /*0060*/ 	.dword	_ZN39_INTERNAL_a9d5ce29_4_k_cu_02b9b9ea_98094cute1_E
	.align		8
        /*0068*/ 	.dword	$str$22
	.align		8
        /*0070*/ 	.dword	$str$23


//--------------------- .text._ZN7cutlass13device_kernelINS_4gemm6kernel13GemmUniversalIN4cute5tupleIJiiiiEEENS1_10collective13CollectiveMmaINS1_34MainloopSm90TmaGmmaWarpSpecializedILi12ENS5_IJNS4_1CILi2EEENSA_ILi1EEESC_EEENS1_35KernelTmaWarpSpecializedCooperativeEEENS5_IJNSA_ILi512EEENSA_ILi80EEENSA_ILi16EEEEEENS_6half_tENS5_IJlSC_lEEESK_SL_NS4_8TiledMMAINS4_8MMA_AtomIJNS4_4SM904GMMA25MMA_64x16x16_F32F16F16_SSILNSP_5MajorE0ELSR_0ELNSP_7ScaleInE1ELSS_1EEEEEENS4_6LayoutISD_NS5_IJSC_NSA_ILi0EEESW_EEEEENS5_IJNS4_10UnderscoreESZ_SZ_EEEEENS4_13SM90_TMA_LOADENS4_14ComposedLayoutINS4_7SwizzleILi1ELi4ELi3EEENS4_18smem_ptr_flag_bitsILi16EEENSV_INS5_IJNSA_ILi8EEESI_EEENS5_IJSI_SC_EEEEEEEvNS4_8identityENS4_23SM90_TMA_LOAD_MULTICASTES1C_vS1D_EENS_8epilogue10collective6detail29Sm90TmaWarpSpecializedAdapterINS1H_15DefaultEpilogueISK_SL_SL_NS1G_6thread17LinearCombinationISK_Li1EffLNS1L_9ScaleType4KindE0ELNS_15FloatRoundStyleE2ESK_EENS1_15EpilogueDefaultEEEEEvvEEEEvNT_6ParamsE --------------------------
	.section	.text._ZN7cutlass13device_kernelINS_4gemm6kernel13GemmUniversalIN4cute5tupleIJiiiiEEENS1_10collective13CollectiveMmaINS1_34MainloopSm90TmaGmmaWarpSpecializedILi12ENS5_IJNS4_1CILi2EEENSA_ILi1EEESC_EEENS1_35KernelTmaWarpSpecializedCooperativeEEENS5_IJNSA_ILi512EEENSA_ILi80EEENSA_ILi16EEEEEENS_6half_tENS5_IJlSC_lEEESK_SL_NS4_8TiledMMAINS4_8MMA_AtomIJNS4_4SM904GMMA25MMA_64x16x16_F32F16F16_SSILNSP_5MajorE0ELSR_0ELNSP_7ScaleInE1ELSS_1EEEEEENS4_6LayoutISD_NS5_IJSC_NSA_ILi0EEESW_EEEEENS5_IJNS4_10UnderscoreESZ_SZ_EEEEENS4_13SM90_TMA_LOADENS4_14ComposedLayoutINS4_7SwizzleILi1ELi4ELi3EEENS4_18smem_ptr_flag_bitsILi16EEENSV_INS5_IJNSA_ILi8EEESI_EEENS5_IJSI_SC_EEEEEEEvNS4_8identityENS4_23SM90_TMA_LOAD_MULTICASTES1C_vS1D_EENS_8epilogue10collective6detail29Sm90TmaWarpSpecializedAdapterINS1H_15DefaultEpilogueISK_SL_SL_NS1G_6thread17LinearCombinationISK_Li1EffLNS1L_9ScaleType4KindE0ELNS_15FloatRoundStyleE2ESK_EENS1_15EpilogueDefaultEEEEEvvEEEEvNT_6ParamsE,"ax",@progbits
	.align	128
.text._ZN7cutlass13device_kernelINS_4gemm6kernel13GemmUniversalIN4cute5tupleIJiiiiEEENS1_10collective13CollectiveMmaINS1_34MainloopSm90TmaGmmaWarpSpecializedILi12ENS5_IJNS4_1CILi2EEENSA_ILi1EEESC_EEENS1_35KernelTmaWarpSpecializedCooperativeEEENS5_IJNSA_ILi512EEENSA_ILi80EEENSA_ILi16EEEEEENS_6half_tENS5_IJlSC_lEEESK_SL_NS4_8TiledMMAINS4_8MMA_AtomIJNS4_4SM904GMMA25MMA_64x16x16_F32F16F16_SSILNSP_5MajorE0ELSR_0ELNSP_7ScaleInE1ELSS_1EEEEEENS4_6LayoutISD_NS5_IJSC_NSA_ILi0EEESW_EEEEENS5_IJNS4_10UnderscoreESZ_SZ_EEEEENS4_13SM90_TMA_LOADENS4_14ComposedLayoutINS4_7SwizzleILi1ELi4ELi3EEENS4_18smem_ptr_flag_bitsILi16EEENSV_INS5_IJNSA_ILi8EEESI_EEENS5_IJSI_SC_EEEEEEEvNS4_8identityENS4_23SM90_TMA_LOAD_MULTICASTES1C_vS1D_EENS_8epilogue10collective6detail29Sm90TmaWarpSpecializedAdapterINS1H_15DefaultEpilogueISK_SL_SL_NS1G_6thread17LinearCombinationISK_Li1EffLNS1L_9ScaleType4KindE0ELNS_15FloatRoundStyleE2ESK_EENS1_15EpilogueDefaultEEEEEvvEEEEvNT_6ParamsE:
        .type           _ZN7cutlass13device_kernelINS_4gemm6kernel13GemmUniversalIN4cute5tupleIJiiiiEEENS1_10collective13CollectiveMmaINS1_34MainloopSm90TmaGmmaWarpSpecializedILi12ENS5_IJNS4_1CILi2EEENSA_ILi1EEESC_EEENS1_35KernelTmaWarpSpecializedCooperativeEEENS5_IJNSA_ILi512EEENSA_ILi80EEENSA_ILi16EEEEEENS_6half_tENS5_IJlSC_lEEESK_SL_NS4_8TiledMMAINS4_8MMA_AtomIJNS4_4SM904GMMA25MMA_64x16x16_F32F16F16_SSILNSP_5MajorE0ELSR_0ELNSP_7ScaleInE1ELSS_1EEEEEENS4_6LayoutISD_NS5_IJSC_NSA_ILi0EEESW_EEEEENS5_IJNS4_10UnderscoreESZ_SZ_EEEEENS4_13SM90_TMA_LOADENS4_14ComposedLayoutINS4_7SwizzleILi1ELi4ELi3EEENS4_18smem_ptr_flag_bitsILi16EEENSV_INS5_IJNSA_ILi8EEESI_EEENS5_IJSI_SC_EEEEEEEvNS4_8identityENS4_23SM90_TMA_LOAD_MULTICASTES1C_vS1D_EENS_8epilogue10collective6detail29Sm90TmaWarpSpecializedAdapterINS1H_15DefaultEpilogueISK_SL_SL_NS1G_6thread17LinearCombinationISK_Li1EffLNS1L_9ScaleType4KindE0ELNS_15FloatRoundStyleE2ESK_EENS1_15EpilogueDefaultEEEEEvvEEEEvNT_6ParamsE,@function
        .size           _ZN7cutlass13device_kernelINS_4gemm6kernel13GemmUniversalIN4cute5tupleIJiiiiEEENS1_10collective13CollectiveMmaINS1_34MainloopSm90TmaGmmaWarpSpecializedILi12ENS5_IJNS4_1CILi2EEENSA_ILi1EEESC_EEENS1_35KernelTmaWarpSpecializedCooperativeEEENS5_IJNSA_ILi512EEENSA_ILi80EEENSA_ILi16EEEEEENS_6half_tENS5_IJlSC_lEEESK_SL_NS4_8TiledMMAINS4_8MMA_AtomIJNS4_4SM904GMMA25MMA_64x16x16_F32F16F16_SSILNSP_5MajorE0ELSR_0ELNSP_7ScaleInE1ELSS_1EEEEEENS4_6LayoutISD_NS5_IJSC_NSA_ILi0EEESW_EEEEENS5_IJNS4_10UnderscoreESZ_SZ_EEEEENS4_13SM90_TMA_LOADENS4_14ComposedLayoutINS4_7SwizzleILi1ELi4ELi3EEENS4_18smem_ptr_flag_bitsILi16EEENSV_INS5_IJNSA_ILi8EEESI_EEENS5_IJSI_SC_EEEEEEEvNS4_8identityENS4_23SM90_TMA_LOAD_MULTICASTES1C_vS1D_EENS_8epilogue10collective6detail29Sm90TmaWarpSpecializedAdapterINS1H_15DefaultEpilogueISK_SL_SL_NS1G_6thread17LinearCombinationISK_Li1EffLNS1L_9ScaleType4KindE0ELNS_15FloatRoundStyleE2ESK_EENS1_15EpilogueDefaultEEEEEvvEEEEvNT_6ParamsE,(.L_x_394 - _ZN7cutlass13device_kernelINS_4gemm6kernel13GemmUniversalIN4cute5tupleIJiiiiEEENS1_10collective13CollectiveMmaINS1_34MainloopSm90TmaGmmaWarpSpecializedILi12ENS5_IJNS4_1CILi2EEENSA_ILi1EEESC_EEENS1_35KernelTmaWarpSpecializedCooperativeEEENS5_IJNSA_ILi512EEENSA_ILi80EEENSA_ILi16EEEEEENS_6half_tENS5_IJlSC_lEEESK_SL_NS4_8TiledMMAINS4_8MMA_AtomIJNS4_4SM904GMMA25MMA_64x16x16_F32F16F16_SSILNSP_5MajorE0ELSR_0ELNSP_7ScaleInE1ELSS_1EEEEEENS4_6LayoutISD_NS5_IJSC_NSA_ILi0EEESW_EEEEENS5_IJNS4_10UnderscoreESZ_SZ_EEEEENS4_13SM90_TMA_LOADENS4_14ComposedLayoutINS4_7SwizzleILi1ELi4ELi3EEENS4_18smem_ptr_flag_bitsILi16EEENSV_INS5_IJNSA_ILi8EEESI_EEENS5_IJSI_SC_EEEEEEEvNS4_8identityENS4_23SM90_TMA_LOAD_MULTICASTES1C_vS1D_EENS_8epilogue10collective6detail29Sm90TmaWarpSpecializedAdapterINS1H_15DefaultEpilogueISK_SL_SL_NS1G_6thread17LinearCombinationISK_Li1EffLNS1L_9ScaleType4KindE0ELNS_15FloatRoundStyleE2ESK_EENS1_15EpilogueDefaultEEEEEvvEEEEvNT_6ParamsE)
        .other          _ZN7cutlass13device_kernelINS_4gemm6kernel13GemmUniversalIN4cute5tupleIJiiiiEEENS1_10collective13CollectiveMmaINS1_34MainloopSm90TmaGmmaWarpSpecializedILi12ENS5_IJNS4_1CILi2EEENSA_ILi1EEESC_EEENS1_35KernelTmaWarpSpecializedCooperativeEEENS5_IJNSA_ILi512EEENSA_ILi80EEENSA_ILi16EEEEEENS_6half_tENS5_IJlSC_lEEESK_SL_NS4_8TiledMMAINS4_8MMA_AtomIJNS4_4SM904GMMA25MMA_64x16x16_F32F16F16_SSILNSP_5MajorE0ELSR_0ELNSP_7ScaleInE1ELSS_1EEEEEENS4_6LayoutISD_NS5_IJSC_NSA_ILi0EEESW_EEEEENS5_IJNS4_10UnderscoreESZ_SZ_EEEEENS4_13SM90_TMA_LOADENS4_14ComposedLayoutINS4_7SwizzleILi1ELi4ELi3EEENS4_18smem_ptr_flag_bitsILi16EEENSV_INS5_IJNSA_ILi8EEESI_EEENS5_IJSI_SC_EEEEEEEvNS4_8identityENS4_23SM90_TMA_LOAD_MULTICASTES1C_vS1D_EENS_8epilogue10collective6detail29Sm90TmaWarpSpecializedAdapterINS1H_15DefaultEpilogueISK_SL_SL_NS1G_6thread17LinearCombinationISK_Li1EffLNS1L_9ScaleType4KindE0ELNS_15FloatRoundStyleE2ESK_EENS1_15EpilogueDefaultEEEEEvvEEEEvNT_6ParamsE,@"STO_CUDA_ENTRY STV_DEFAULT"
_ZN7cutlass13device_kernelINS_4gemm6kernel13GemmUniversalIN4cute5tupleIJiiiiEEENS1_10collective13CollectiveMmaINS1_34MainloopSm90TmaGmmaWarpSpecializedILi12ENS5_IJNS4_1CILi2EEENSA_ILi1EEESC_EEENS1_35KernelTmaWarpSpecializedCooperativeEEENS5_IJNSA_ILi512EEENSA_ILi80EEENSA_ILi16EEEEEENS_6half_tENS5_IJlSC_lEEESK_SL_NS4_8TiledMMAINS4_8MMA_AtomIJNS4_4SM904GMMA25MMA_64x16x16_F32F16F16_SSILNSP_5MajorE0ELSR_0ELNSP_7ScaleInE1ELSS_1EEEEEENS4_6LayoutISD_NS5_IJSC_NSA_ILi0EEESW_EEEEENS5_IJNS4_10UnderscoreESZ_SZ_EEEEENS4_13SM90_TMA_LOADENS4_14ComposedLayoutINS4_7SwizzleILi1ELi4ELi3EEENS4_18smem_ptr_flag_bitsILi16EEENSV_INS5_IJNSA_ILi8EEESI_EEENS5_IJSI_SC_EEEEEEEvNS4_8identityENS4_23SM90_TMA_LOAD_MULTICASTES1C_vS1D_EENS_8epilogue10collective6detail29Sm90TmaWarpSpecializedAdapterINS1H_15DefaultEpilogueISK_SL_SL_NS1G_6thread17LinearCombinationISK_Li1EffLNS1L_9ScaleType4KindE0ELNS_15FloatRoundStyleE2ESK_EENS1_15EpilogueDefaultEEEEEvvEEEEvNT_6ParamsE:
[----:B------:R-:W0:Y:S02]  /*0000*/  LDC R1, c[0x0][0x28] ;  /* 0x00000a00ff017b82 */ /* 0x000e240000000800 */
[----:B0-----:R-:W-:Y:S01]  /*0010*/  VIADD R1, R1, 0xfffffff8 ;  /* 0xfffffff801017836 */ /* 0x001fe20000000000 */
[----:B------:R-:W0:Y:S01]  /*0020*/  S2R R6, SR_TID.X ;  /* 0x0000000000067919 */ /* 0x000e220000002100 */
[----:B------:R-:W-:Y:S01]  /*0030*/  ELECT P0, URZ, PT ;  /* 0x00000000003f782f */ /* 0x000fe20003800000 */
[----:B------:R-:W-:Y:S01]  /*0040*/  BSSY B0, `(.L_x_0) ;  /* 0x000000f000007945 */ /* 0x000fe20003800000 */
[--C-:B0-----:R-:W-:Y:S02]  /*0050*/  SHF.R.U32.HI R0, RZ, 0x5, R6.reuse ;  /* 0x00000005ff007819 */ /* 0x101fe40000011606 */
[----:B------:R-:W-:-:S03]  /*0060*/  SHF.R.U32.HI R3, RZ, 0x7, R6 ;  /* 0x00000007ff037819 */ /* 0x000fc60000011606 */
[----:B------:R-:W0:Y:S04]  /*0070*/  SHFL.IDX PT, R2, R0, RZ, 0x1f ;  /* 0x00001fff00027589 */ /* 0x000e2800000e0000 */
[----:B------:R1:W2:Y:S01]  /*0080*/  SHFL.IDX PT, R5, R3, RZ, 0x1f ;  /* 0x00001fff03057589 */ /* 0x0002a200000e0000 */
[----:B0-----:R-:W-:-:S13]  /*0090*/  ISETP.NE.OR P0, PT, R2, RZ, !P0 ;  /* 0x000000ff0200720c */ /* 0x001fda0004705670 */
[----:B-12---:R-:W-:Y:S05]  /*00a0*/  @P0 BRA `(.L_x_1) ;  /* 0x0000000000200947 */ /* 0x006fea0003800000 */
[----:B------:R-:W-:Y:S02]  /*00b0*/  ULDC.64 UR4, c[0x0][0x198] ;  /* 0x0000660000047ab9 */ /* 0x000fe40000000a00 */
[----:B------:R-:W-:Y:S02]  /*00c0*/  UIADD3 UR6, UP0, UR4, 0xf0, URZ ;  /* 0x000000f004067890 */ /* 0x000fe4000ff1e03f */
[----:B------:R-:W-:Y:S02]  /*00d0*/  UIADD3 UR4, UP1, UR4, 0x1f0, URZ ;  /* 0x000001f004047890 */ /* 0x000fe4000ff3e03f */
[----:B------:R-:W-:Y:S02]  /*00e0*/  UIADD3.X UR7, URZ, UR5, URZ, UP0, !UPT ;  /* 0x000000053f077290 */ /* 0x000fe400087fe43f */
[----:B------:R-:W-:-:S07]  /*00f0*/  UIADD3.X UR5, URZ, UR5, URZ, UP1, !UPT ;  /* 0x000000053f057290 */ /* 0x000fce0008ffe43f */
[----:B------:R0:W-:Y:S02]  /*0100*/  UTMACCTL.PF [UR6] ;  /* 0x00000000060079b9 */ /* 0x0001e40008040000 */
[----:B------:R0:W-:Y:S02]  /*0110*/  UTMACCTL.PF [UR4] ;  /* 0x00000000040079b9 */ /* 0x0001e40008040000 */
[----:B0-----:R-:W-:Y:S01]  /*0120*/  NOP ;  /* 0x0000000000007918 */ /* 0x001fe20000000000 */
.L_x_1:
[----:B------:R-:W-:Y:S05]  /*0130*/  BSYNC B0 ;  /* 0x0000000000007941 */ /* 0x000fea0003800000 */
.L_x_0:
[----:B------:R-:W0:Y:S02]  /*0140*/  SHFL.IDX PT, R3, R0, RZ, 0x1f ;  /* 0x00001fff00037589 */ /* 0x000e2400000e0000 */
[----:B0-----:R-:W-:-:S13]  /*0150*/  ISETP.NE.AND P0, PT, R3, RZ, PT ;  /* 0x000000ff0300720c */ /* 0x001fda0003f05270 */
[----:B------:R-:W-:Y:S05]  /*0160*/  @P0 BRA `(.L_x_2) ;  /* 0x0000000000a40947 */ /* 0x000fea0003800000 */
[----:B------:R-:W-:Y:S01]  /*0170*/  ELECT P0, URZ, PT ;  /* 0x00000000003f782f */ /* 0x000fe20003800000 */
[----:B------:R-:W-:-:S12]  /*0180*/  BSSY B0, `(.L_x_2) ;  /* 0x0000027000007945 */ /* 0x000fd80003800000 */
[----:B------:R-:W-:Y:S05]  /*0190*/  @!P0 BRA `(.L_x_3) ;  /* 0x0000000000948947 */ /* 0x000fea0003800000 */
[----:B------:R-:W0:Y:S01]  /*01a0*/  S2UR UR8, SR_CgaCtaId ;  /* 0x00000000000879c3 */ /* 0x000e220000008800 */
[----:B------:R-:W-:Y:S01]  /*01b0*/  UMOV UR4, 0x400 ;  /* 0x0000040000047882 */ /* 0x000fe20000000000 */
[----:B------:R-:W-:Y:S01]  /*01c0*/  UMOV UR5, 0x1 ;  /* 0x0000000100057882 */ /* 0x000fe20000000000 */
[----:B------:R-:W-:Y:S02]  /*01d0*/  UMOV UR6, 0x4 ;  /* 0x0000000400067882 */ /* 0x000fe40000000000 */
[----:B------:R-:W-:-:S04]  /*01e0*/  UIADD3 UR6, -UR6, 0x100000, URZ ;  /* 0x0010000006067890 */ /* 0x000fc8000fffe13f */
[----:B------:R-:W-:Y:S02]  /*01f0*/  USHF.L.U32 UR7, UR6, 0xb, URZ ;  /* 0x0000000b06077899 */ /* 0x000fe4000800063f */
[----:B------:R-:W-:Y:S02]  /*0200*/  USHF.L.U32 UR6, UR6, 0x1, URZ ;  /* 0x0000000106067899 */ /* 0x000fe4000800063f */
[----:B0-----:R-:W-:Y:S02]  /*0210*/  ULEA UR8, UR8, UR4, 0x18 ;  /* 0x0000000408087291 */ /* 0x001fe4000f8ec03f */
[----:B------:R-:W-:-:S04]  /*0220*/  UIADD3 UR4, -UR5, 0x100000, URZ ;  /* 0x0010000005047890 */ /* 0x000fc8000fffe13f */
[----:B------:R-:W-:Y:S02]  /*0230*/  USHF.L.U32 UR5, UR4, 0xb, URZ ;  /* 0x0000000b04057899 */ /* 0x000fe4000800063f */
[----:B------:R-:W-:Y:S01]  /*0240*/  USHF.L.U32 UR4, UR4, 0x1, URZ ;  /* 0x0000000104047899 */ /* 0x000fe2000800063f */
[----:B------:R-:W0:Y:S11]  /*0250*/  FENCE.VIEW.ASYNC.S ;  /* 0x00000000000073c6 */ /* 0x000e360000000000 */
[----:B0-----:R0:W1:Y:S01]  /*0260*/  SYNCS.EXCH.64 URZ, [UR8], UR4 ;  /* 0x00000004083f75b2 */ /* 0x0010620008000100 */
[----:B------:R0:W2:Y:S01]  /*0270*/  SYNCS.EXCH.64 URZ, [UR8+0x60], UR6 ;  /* 0x00006006083f75b2 */ /* 0x0000a20008000100 */
[----:B------:R0:W3:Y:S01]  /*0280*/  SYNCS.EXCH.64 URZ, [UR8+0x8], UR4 ;  /* 0x00000804083f75b2 */ /* 0x0000e20008000100 */
[----:B------:R0:W4:Y:S01]  /*0290*/  SYNCS.EXCH.64 URZ, [UR8+0x68], UR6 ;  /* 0x00006806083f75b2 */ /* 0x0001220008000100 */
[----:B------:R0:W0:Y:S01]  /*02a0*/  SYNCS.EXCH.64 URZ, [UR8+0x10], UR4 ;  /* 0x00001004083f75b2 */ /* 0x0000220008000100 */
        /* <DEDUP_REMOVED lines=19> */
[----:B-1----:R-:W-:Y:S01]  /*03e0*/  NOP ;  /* 0x0000000000007918 */ /* 0x002fe20000000000 */
.L_x_3:
[----:B0-----:R-:W-:Y:S05]  /*03f0*/  BSYNC B0 ;  /* 0x0000000000007941 */ /* 0x001fea0003800000 */
.L_x_2:
[----:B------:R-:W-:Y:S01]  /*0400*/  SHF.R.S32.HI R4, RZ, 0x1f, R6 ;  /* 0x0000001fff047819 */ /* 0x000fe20000011406 */
[----:B------:R-:W0:Y:S01]  /*0410*/  SHFL.IDX PT, R0, R0, RZ, 0x1f ;  /* 0x00001fff00007589 */ /* 0x000e2200000e0000 */
[----:B------:R-:W1:Y:S01]  /*0420*/  S2UR UR8, SR_CTAID.X ;  /* 0x00000000000879c3 */ /* 0x000e620000002500 */
[----:B------:R-:W-:Y:S02]  /*0430*/  ELECT P0, URZ, PT ;  /* 0x00000000003f782f */ /* 0x000fe40003800000 */
[----:B------:R-:W-:Y:S01]  /*0440*/  LEA.HI R4, R4, R6, RZ, 0x7 ;  /* 0x0000000604047211 */ /* 0x000fe200078f38ff */
[----:B------:R-:W-:Y:S01]  /*0450*/  ULDC UR4, c[0x0][0x150] ;  /* 0x0000540000047ab9 */ /* 0x000fe20000000800 */
[----:B------:R-:W-:Y:S01]  /*0460*/  SHF.R.S32.HI R8, RZ, 0x1f, R3 ;  /* 0x0000001fff087819 */ /* 0x000fe20000011403 */
[----:B------:R-:W-:Y:S01]  /*0470*/  NOP ;  /* 0x0000000000007918 */ /* 0x000fe20000000000 */
[----:B------:R-:W-:Y:S01]  /*0480*/  LOP3.LUT R4, R4, 0xffffff80, RZ, 0xc0, !PT ;  /* 0xffffff8004047812 */ /* 0x000fe200078ec0ff */
[----:B------:R-:W-:Y:S01]  /*0490*/  NOP ;  /* 0x0000000000007918 */ /* 0x000fe20000000000 */
[----:B------:R-:W-:Y:S01]  /*04a0*/  LEA.HI R8, R8, R3, RZ, 0x2 ;  /* 0x0000000308087211 */ /* 0x000fe200078f10ff */
[----:B------:R-:W5:Y:S01]  /*04b0*/  LDC R10, c[0x0][0x144] ;  /* 0x00005100ff0a7b82 */ /* 0x000f620000000800 */
[----:B------:R-:W-:Y:S01]  /*04c0*/  ISETP.NE.AND P3, PT, R5, RZ, PT ;  /* 0x000000ff0500720c */ /* 0x000fe20003f65270 */
[----:B------:R-:W-:Y:S01]  /*04d0*/  IMAD.IADD R6, R6, 0x1, -R4 ;  /* 0x0000000106067824 */ /* 0x000fe200078e0a04 */
[----:B------:R-:W-:Y:S01]  /*04e0*/  LOP3.LUT R8, R8, 0x3ffffffc, RZ, 0xc0, !PT ;  /* 0x3ffffffc08087812 */ /* 0x000fe200078ec0ff */
[----:B------:R-:W2:Y:S03]  /*04f0*/  S2R R4, SR_CTAID.Y ;  /* 0x0000000000047919 */ /* 0x000ea60000002600 */
[----:B------:R-:W-:Y:S01]  /*0500*/  SHF.R.S32.HI R7, RZ, 0x1f, R6 ;  /* 0x0000001fff077819 */ /* 0x000fe20000011406 */
[----:B------:R-:W-:Y:S01]  /*0510*/  IMAD.IADD R8, R3, 0x1, -R8 ;  /* 0x0000000103087824 */ /* 0x000fe200078e0a08 */
[----:B------:R-:W3:Y:S02]  /*0520*/  LDC R13, c[0x0][0x140] ;  /* 0x00005000ff0d7b82 */ /* 0x000ee40000000800 */
[----:B------:R-:W-:-:S02]  /*0530*/  LEA.HI R7, R7, R6, RZ, 0x3 ;  /* 0x0000000607077211 */ /* 0x000fc400078f18ff */
[----:B0-----:R-:W-:Y:S02]  /*0540*/  ISETP.NE.OR P0, PT, R0, RZ, !P0 ;  /* 0x000000ff0000720c */ /* 0x001fe40004705670 */
[--C-:B------:R-:W-:Y:S02]  /*0550*/  SHF.R.S32.HI R0, RZ, 0x3, R7.reuse ;  /* 0x00000003ff007819 */ /* 0x100fe40000011407 */
[----:B------:R-:W-:Y:S02]  /*0560*/  SHF.R.S32.HI R7, RZ, 0x1f, R7 ;  /* 0x0000001fff077819 */ /* 0x000fe40000011407 */
[----:B-1----:R-:W-:Y:S02]  /*0570*/  I2FP.F32.U32 R9, UR8 ;  /* 0x0000000800097c45 */ /* 0x002fe40008201000 */
[----:B------:R-:W-:-:S03]  /*0580*/  LEA.HI R7, R7, R0, RZ, 0x2 ;  /* 0x0000000007077211 */ /* 0x000fc600078f10ff */
[----:B------:R-:W-:Y:S01]  /*0590*/  FMUL R9, R9, UR4 ;  /* 0x0000000409097c20 */ /* 0x000fe20008400000 */
[----:B------:R-:W-:Y:S01]  /*05a0*/  LOP3.LUT R7, R7, 0xfffffffc, RZ, 0xc0, !PT ;  /* 0xfffffffc07077812 */ /* 0x000fe200078ec0ff */
[----:B------:R-:W-:Y:S01]  /*05b0*/  VOTEU.ALL UP0, P0 ;  /* 0x00000000003f7886 */ /* 0x000fe20000000000 */
[----:B------:R-:W-:Y:S01]  /*05c0*/  ULDC UR4, c[0x0][0x154] ;  /* 0x0000550000047ab9 */ /* 0x000fe20000000800 */
[----:B------:R-:W-:Y:S02]  /*05d0*/  VOTEU.ALL UP1, P0 ;  /* 0x00000000003f7886 */ /* 0x000fe40000020000 */
[----:B------:R-:W0:Y:S01]  /*05e0*/  F2I.U32.TRUNC.NTZ R9, R9 ;  /* 0x0000000900097305 */ /* 0x000e22000020f000 */
[----:B------:R-:W-:Y:S01]  /*05f0*/  IMAD.IADD R7, R0, 0x1, -R7 ;  /* 0x0000000100077824 */ /* 0x000fe200078e0a07 */
[----:B------:R-:W1:Y:S01]  /*0600*/  @!UP0 S2UR UR7, SR_CgaCtaId ;  /* 0x00000000000789c3 */ /* 0x000e620000008800 */
[----:B------:R-:W-:Y:S01]  /*0610*/  @!UP0 UMOV UR6, 0x400 ;  /* 0x0000040000068882 */ /* 0x000fe20000000000 */
[----:B---3--:R-:W-:Y:S01]  /*0620*/  ISETP.EQ.U32.AND P2, PT, R13, 0x1, PT ;  /* 0x000000010d00780c */ /* 0x008fe20003f42070 */
[----:B------:R-:W-:Y:S01]  /*0630*/  IMAD R8, R8, 0x4, R7 ;  /* 0x0000000408087824 */ /* 0x000fe200078e0207 */
[----:B--2---:R-:W-:-:S04]  /*0640*/  I2FP.F32.U32 R3, R4 ;  /* 0x0000000400037245 */ /* 0x004fc80000201000 */
[----:B------:R-:W-:Y:S01]  /*0650*/  LEA.HI R0, R8, R8, RZ, 0x1 ;  /* 0x0000000808007211 */ /* 0x000fe200078f08ff */
[----:B------:R-:W-:Y:S01]  /*0660*/  FMUL R12, R3, UR4 ;  /* 0x00000004030c7c20 */ /* 0x000fe20008400000 */
[----:B------:R-:W2:Y:S01]  /*0670*/  LDC R7, c[0x0][0x148] ;  /* 0x00005200ff077b82 */ /* 0x000ea20000000800 */
[----:B------:R-:W-:Y:S01]  /*0680*/  UMOV UR4, 0x20 ;  /* 0x0000002000047882 */ /* 0x000fe20000000000 */
[----:B------:R-:W-:Y:S01]  /*0690*/  LOP3.LUT R11, R0, 0xfffffffe, RZ, 0xc0, !PT ;  /* 0xfffffffe000b7812 */ /* 0x000fe200078ec0ff */
[----:B0-----:R-:W-:Y:S01]  /*06a0*/  IMAD.MOV R15, RZ, RZ, -R9 ;  /* 0x000000ffff0f7224 */ /* 0x001fe200078e0a09 */
[----:B------:R-:W-:Y:S01]  /*06b0*/  SHF.R.S32.HI R9, RZ, 0x1f, R2 ;  /* 0x0000001fff097819 */ /* 0x000fe20000011402 */
[----:B------:R-:W0:Y:S01]  /*06c0*/  F2I.U32.TRUNC.NTZ R12, R12 ;  /* 0x0000000c000c7305 */ /* 0x000e22000020f000 */
[----:B------:R-:W-:-:S04]  /*06d0*/  @!UP0 UIADD3 UR4, -UR4, 0x100000, URZ ;  /* 0x0010000004048890 */ /* 0x000fc8000fffe13f */
[----:B------:R-:W-:Y:S02]  /*06e0*/  @!UP0 USHF.L.U32 UR5, UR4, 0xb, URZ ;  /* 0x0000000b04058899 */ /* 0x000fe4000800063f */
[----:B------:R-:W-:Y:S01]  /*06f0*/  @!UP0 USHF.L.U32 UR4, UR4, 0x1, URZ ;  /* 0x0000000104048899 */ /* 0x000fe2000800063f */
[----:B-----5:R-:W-:Y:S01]  /*0700*/  IMAD R3, R10, R15, UR8 ;  /* 0x000000080a037e24 */ /* 0x020fe2000f8e020f */
[----:B------:R-:W-:Y:S01]  /*0710*/  LEA.HI R9, R9, R2, RZ, 0x2 ;  /* 0x0000000209097211 */ /* 0x000fe200078f10ff */
[C---:B------:R-:W-:Y:S02]  /*0720*/  IMAD.IADD R0, R8.reuse, 0x1, -R11 ;  /* 0x0000000108007824 */ /* 0x040fe400078e0a0b */
[----:B------:R-:W-:Y:S01]  /*0730*/  IMAD.SHL.U32 R11, R8, 0x4, RZ ;  /* 0x00000004080b7824 */ /* 0x000fe200078e00ff */
[----:B------:R-:W-:Y:S02]  /*0740*/  LOP3.LUT R9, R9, 0xfffffffc, RZ, 0xc0, !PT ;  /* 0xfffffffc09097812 */ /* 0x000fe400078ec0ff */
[----:B------:R-:W-:Y:S01]  /*0750*/  ISETP.NE.AND P4, PT, R0, R3, PT ;  /* 0x000000030000720c */ /* 0x000fe20003f85270 */
[----:B-1----:R-:W-:Y:S01]  /*0760*/  @!UP0 ULEA UR6, UR7, UR6, 0x18 ;  /* 0x0000000607068291 */ /* 0x002fe2000f8ec03f */
[----:B------:R-:W-:Y:S01]  /*0770*/  LOP3.LUT R16, R8, 0xc, R11, 0x78, !PT ;  /* 0x0000000c08107812 */ /* 0x000fe200078e780b */
[----:B------:R-:W-:Y:S01]  /*0780*/  IMAD.IADD R0, R2, 0x1, -R9 ;  /* 0x0000000102007824 */ /* 0x000fe200078e0a09 */
[----:B------:R-:W-:Y:S01]  /*0790*/  VOTEU.ALL UP0, P0 ;  /* 0x00000000003f7886 */ /* 0x000fe20000000000 */
[----:B------:R-:W-:Y:S01]  /*07a0*/  LOP3.LUT P0, RZ, R6, 0x7, RZ, 0xc0, !PT ;  /* 0x0000000706ff7812 */ /* 0x000fe2000780c0ff */
[----:B0-----:R-:W-:-:S02]  /*07b0*/  IMAD.MOV R14, RZ, RZ, -R12 ;  /* 0x000000ffff0e7224 */ /* 0x001fc400078e0a0c */
[----:B------:R-:W-:Y:S01]  /*07c0*/  ISETP.NE.AND P1, PT, R0, 0x3, PT ;  /* 0x000000030000780c */ /* 0x000fe20003f25270 */
[----:B------:R-:W-:Y:S01]  /*07d0*/  VIADD R6, R5, 0xffffffff ;  /* 0xffffffff05067836 */ /* 0x000fe20000000000 */
[----:B------:R-:W-:Y:S01]  /*07e0*/  ISETP.LT.U32.AND P0, PT, R16, 0x2, !P0 ;  /* 0x000000021000780c */ /* 0x000fe20004701070 */
[----:B--2---:R-:W-:Y:S01]  /*07f0*/  IMAD R9, R7, R14, R4 ;  /* 0x0000000e07097224 */ /* 0x004fe200078e0204 */
[----:B------:R-:W-:Y:S01]  /*0800*/  ISETP.EQ.OR P1, PT, R0, RZ, !P1 ;  /* 0x000000ff0000720c */ /* 0x000fe20004f22670 */
[----:B------:R-:W0:Y:S02]  /*0810*/  FENCE.VIEW.ASYNC.S ;  /* 0x00000000000073c6 */ /* 0x000e240000000000 */
[----:B0-----:R0:W1:Y:S01]  /*0820*/  @!UP0 SYNCS.EXCH.64 URZ, [UR6+0xd0], UR4 ;  /* 0x0000d004063f85b2 */ /* 0x0010620008000100 */
[----:B------:R-:W-:Y:S02]  /*0830*/  @P4 LEA.HI R2, R16, R16, RZ, 0x1 ;  /* 0x0000001010024211 */ /* 0x000fe400078f08ff */
[----:B------:R-:W-:-:S02]  /*0840*/  ISETP.EQ.AND P1, PT, R5, RZ, P1 ;  /* 0x000000ff0500720c */ /* 0x000fc40000f22270 */
[----:B------:R-:W-:Y:S02]  /*0850*/  @P4 SHF.R.S32.HI R2, RZ, 0x1, R2 ;  /* 0x00000001ff024819 */ /* 0x000fe40000011402 */
[----:B------:R-:W-:Y:S02]  /*0860*/  ISETP.GE.U32.AND P6, PT, R6, 0x2, PT ;  /* 0x000000020600780c */ /* 0x000fe40003fc6070 */
[----:B------:R-:W-:Y:S01]  /*0870*/  @P4 ISETP.NE.AND P5, PT, R2, R9, PT ;  /* 0x000000090200420c */ /* 0x000fe20003fa5270 */
[----:B------:R-:W-:Y:S01]  /*0880*/  IMAD.MOV.U32 R2, RZ, RZ, 0x1 ;  /* 0x00000001ff027424 */ /* 0x000fe200078e00ff */
[----:B------:R-:W-:Y:S02]  /*0890*/  SEL R9, RZ, 0x1, !P0 ;  /* 0x00000001ff097807 */ /* 0x000fe40004000000 */
[----:B------:R-:W-:Y:S02]  /*08a0*/  @P4 SEL R2, RZ, 0x1, P5 ;  /* 0x00000001ff024807 */ /* 0x000fe40002800000 */
[----:B------:R-:W-:Y:S01]  /*08b0*/  SEL R18, RZ, 0x1, !P1 ;  /* 0x00000001ff127807 */ /* 0x000fe20004800000 */
[----:B------:R0:W2:Y:S01]  /*08c0*/  @!UP1 SYNCS.EXCH.64 URZ, [UR6+0xd8], UR4 ;  /* 0x0000d804063f95b2 */ /* 0x0000a20008000100 */
[----:B------:R-:W-:Y:S01]  /*08d0*/  LOP3.LUT R2, R2, R9, RZ, 0xc0, !PT ;  /* 0x0000000902027212 */ /* 0x000fe200078ec0ff */
[----:B------:R-:W-:Y:S01]  /*08e0*/  NOP ;  /* 0x0000000000007918 */ /* 0x000fe20000000000 */
[----:B------:R-:W-:Y:S01]  /*08f0*/  SEL R18, R18, 0x2, P6 ;  /* 0x0000000212127807 */ /* 0x000fe20003000000 */
[----:B------:R-:W-:Y:S06]  /*0900*/  @!P2 BRA `(.L_x_4) ;  /* 0x000000000008a947 */ /* 0x000fec0003800000 */
[----:B-12-4-:R-:W-:Y:S01]  /*0910*/  UCGABAR_ARV ;  /* 0x00000000000079c7 */ /* 0x016fe20008000000 */
[----:B------:R-:W-:Y:S05]  /*0920*/  BRA `(.L_x_5) ;  /* 0x0000000000047947 */ /* 0x000fea0003800000 */
.L_x_4:
[----:B-12-4-:R-:W-:Y:S01]  /*0930*/  NOP ;  /* 0x0000000000007918 */ /* 0x016fe20000000000 */
.L_x_5:
[----:B------:R-:W1:Y:S01]  /*0940*/  LDC R8, c[0x0][0x65c] ;  /* 0x00019700ff087b82 */ /* 0x000e620000000800 */
[----:B------:R-:W-:Y:S01]  /*0950*/  IMAD.MOV.U32 R9, RZ, RZ, RZ ;  /* 0x000000ffff097224 */ /* 0x000fe200078e00ff */
[----:B-1----:R-:W-:Y:S01]  /*0960*/  ISETP.NE.AND P1, PT, R8, 0x1, PT ;  /* 0x000000010800780c */ /* 0x002fe20003f25270 */
[----:B------:R-:W-:-:S12]  /*0970*/  IMAD.U32 R8, RZ, RZ, UR8 ;  /* 0x00000008ff087e24 */ /* 0x000fd8000f8e00ff */
[----:B------:R-:W1:Y:S01]  /*0980*/  @P1 LDC R23, c[0x0][0x10] ;  /* 0x00000400ff171b82 */ /* 0x000e620000000800 */
[----:B------:R-:W-:Y:S02]  /*0990*/  @P1 IMAD.MOV.U32 R5, RZ, RZ, RZ ;  /* 0x000000ffff051224 */ /* 0x000fe400078e00ff */
[----:B------:R-:W-:-:S05]  /*09a0*/  @P1 IMAD.MOV.U32 R19, RZ, RZ, RZ ;  /* 0x000000ffff131224 */ /* 0x000fca00078e00ff */
[----:B------:R-:W2:Y:S01]  /*09b0*/  @!P1 LDC R11, c[0x0][0xc] ;  /* 0x00000300ff0b9b82 */ /* 0x000ea20000000800 */
[----:B-1----:R-:W-:-:S04]  /*09c0*/  @P1 IMAD.WIDE.U32 R22, R23, UR8, R4 ;  /* 0x0000000817161c25 */ /* 0x002fc8000f8e0004 */
[----:B------:R-:W-:Y:S02]  /*09d0*/  @P1 IMAD.IADD R19, R23, 0x1, R19 ;  /* 0x0000000117131824 */ /* 0x000fe400078e0213 */
[----:B--2---:R-:W-:-:S04]  /*09e0*/  @!P1 IMAD.WIDE.U32 R8, R4, R11, R8 ;  /* 0x0000000b04089225 */ /* 0x004fc800078e0008 */
[----:B------:R-:W-:Y:S02]  /*09f0*/  @!P1 IMAD.MOV.U32 R22, RZ, RZ, R8 ;  /* 0x000000ffff169224 */ /* 0x000fe400078e0008 */
[----:B------:R-:W-:Y:S01]  /*0a00*/  @!P1 IMAD.MOV.U32 R19, RZ, RZ, R9 ;  /* 0x000000ffff139224 */ /* 0x000fe200078e0009 */
[----:B------:R-:W-:Y:S06]  /*0a10*/  @!P2 BRA `(.L_x_6) ;  /* 0x00000000000ca947 */ /* 0x000fec0003800000 */
[----:B------:R-:W-:Y:S01]  /*0a20*/  UCGABAR_WAIT ;  /* 0x0000000000007dc7 */ /* 0x000fe20008000000 */
[----:B------:R-:W-:Y:S01]  /*0a30*/  CCTL.IVALL ;  /* 0x00000000ff00798f */ /* 0x000fe20002000000 */
[----:B------:R-:W-:Y:S05]  /*0a40*/  BRA `(.L_x_7) ;  /* 0x0000000000047947 */ /* 0x000fea0003800000 */
.L_x_6:
[----:B------:R-:W-:Y:S06]  /*0a50*/  BAR.SYNC.DEFER_BLOCKING 0x0 ;  /* 0x0000000000007b1d */ /* 0x000fec0000010000 */
.L_x_7:
[----:B------:R-:W-:Y:S05]  /*0a60*/  @!P3 BRA `(.L_x_8) ;  /* 0x000000c4008cb947 */ /* 0x000fea0003800000 */
[----:B------:R-:W-:-:S13]  /*0a70*/  ISETP.GT.U32.AND P0, PT, R6, 0x1, PT ;  /* 0x000000010600780c */ /* 0x000fda0003f04070 */
[----:B0-----:R-:W-:Y:S05]  /*0a80*/  @P0 EXIT ;  /* 0x000000000000094d */ /* 0x001fea0003800000 */
[----:B------:R-:W-:Y:S01]  /*0a90*/  IMAD.MOV.U32 R6, RZ, RZ, -0x1 ;  /* 0xffffffffff067424 */ /* 0x000fe200078e00ff */
[----:B------:R-:W-:Y:S01]  /*0aa0*/  ULDC.64 UR4, c[0x0][0x650] ;  /* 0x0001940000047ab9 */ /* 0x000fe20000000a00 */
[----:B------:R-:W-:Y:S01]  /*0ab0*/  PRMT R0, RZ, 0x7610, R0 ;  /* 0x00007610ff007816 */ /* 0x000fe20000000000 */
[----:B------:R-:W-:Y:S01]  /*0ac0*/  IMAD.MOV.U32 R23, RZ, RZ, -0x1 ;  /* 0xffffffffff177424 */ /* 0x000fe200078e00ff */
[----:B------:R-:W-:Y:S01]  /*0ad0*/  ISETP.GE.U32.AND P0, PT, R22, UR4, PT ;  /* 0x0000000416007c0c */ /* 0x000fe2000bf06070 */
[----:B------:R0:W-:Y:S01]  /*0ae0*/  STL [R1], R6 ;  /* 0x0000000601007387 */ /* 0x0001e20000100800 */
[----:B------:R-:W-:Y:S02]  /*0af0*/  IMAD.MOV.U32 R17, RZ, RZ, -0x1 ;  /* 0xffffffffff117424 */ /* 0x000fe400078e00ff */
[----:B------:R-:W-:-:S13]  /*0b00*/  ISETP.GE.U32.AND.EX P0, PT, R19, UR5, PT, P0 ;  /* 0x0000000513007c0c */ /* 0x000fda000bf06100 */
[----:B0-----:R-:W-:Y:S05]  /*0b10*/  @P0 BRA `(.L_x_9) ;  /* 0x0000000400340947 */ /* 0x001fea0003800000 */
[----:B------:R-:W0:Y:S01]  /*0b20*/  LDC.64 R20, c[0x0][0x628] ;  /* 0x00018a00ff147b82 */ /* 0x000e220000000a00 */
[----:B------:R-:W-:Y:S02]  /*0b30*/  IMAD.MOV.U32 R8, RZ, RZ, R22 ;  /* 0x000000ffff087224 */ /* 0x000fe400078e0016 */
[----:B------:R-:W-:-:S05]  /*0b40*/  IMAD.MOV.U32 R9, RZ, RZ, R19 ;  /* 0x000000ffff097224 */ /* 0x000fca00078e0013 */
[----:B------:R-:W1:Y:S08]  /*0b50*/  LDC R0, c[0x0][0x630] ;  /* 0x00018c00ff007b82 */ /* 0x000e700000000800 */
[----:B------:R-:W2:Y:S01]  /*0b60*/  LDC.64 R24, c[0x0][0x620] ;  /* 0x00018800ff187b82 */ /* 0x000ea20000000a00 */
[----:B0-----:R-:W-:-:S04]  /*0b70*/  ISETP.NE.U32.AND P0, PT, R20, RZ, PT ;  /* 0x000000ff1400720c */ /* 0x001fc80003f05070 */
[----:B------:R-:W-:-:S13]  /*0b80*/  ISETP.NE.AND.EX P0, PT, R21, RZ, PT, P0 ;  /* 0x000000ff1500720c */ /* 0x000fda0003f05300 */
[----:B-12---:R-:W-:Y:S05]  /*0b90*/  @!P0 BRA `(.L_x_10) ;  /* 0x0000000000288947 */ /* 0x006fea0003800000 */
[----:B------:R-:W0:Y:S02]  /*0ba0*/  LDC R13, c[0x0][0x634] ;  /* 0x00018d00ff0d7b82 */ /* 0x000e240000000800 */
[----:B0-----:R-:W-:-:S05]  /*0bb0*/  IADD3 R13, P0, R22, R13, RZ ;  /* 0x0000000d160d7210 */ /* 0x001fca0007f1e0ff */
[----:B------:R-:W-:-:S04]  /*0bc0*/  IMAD.X R15, RZ, RZ, R19, P0 ;  /* 0x000000ffff0f7224 */ /* 0x000fc800000e0613 */
[----:B------:R-:W-:-:S04]  /*0bd0*/  IMAD.WIDE.U32 R8, R15, R20, RZ ;  /* 0x000000140f087225 */ /* 0x000fc800078e00ff */
[----:B------:R-:W-:-:S04]  /*0be0*/  IMAD.WIDE.U32 R10, P0, R13, R21, R8 ;  /* 0x000000150d0a7225 */ /* 0x000fc80007800008 */
[----:B------:R-:W-:-:S04]  /*0bf0*/  IMAD.WIDE.U32 R8, R13, R20, RZ ;  /* 0x000000140d087225 */ /* 0x000fc800078e00ff */
[----:B------:R-:W-:Y:S01]  /*0c00*/  IMAD.X R13, RZ, RZ, RZ, P0 ;  /* 0x000000ffff0d7224 */ /* 0x000fe200000e06ff */
[----:B------:R-:W-:Y:S01]  /*0c10*/  IADD3 RZ, P0, R9, R10, RZ ;  /* 0x0000000a09ff7210 */ /* 0x000fe20007f1e0ff */
[----:B------:R-:W-:-:S04]  /*0c20*/  IMAD.MOV.U32 R12, RZ, RZ, R11 ;  /* 0x000000ffff0c7224 */ /* 0x000fc800078e000b */
[----:B------:R-:W-:-:S08]  /*0c30*/  IMAD.WIDE.U32.X R8, R15, R21, R12, P0 ;  /* 0x000000150f087225 */ /* 0x000fd000000e040c */
.L_x_10:
[----:B------:R-:W0:Y:S01]  /*0c40*/  LDC.64 R20, c[0x0][0x640] ;  /* 0x00019000ff147b82 */ /* 0x000e220000000a00 */
[-C--:B------:R-:W-:Y:S01]  /*0c50*/  SHF.R.U64 R26, R8, R0.reuse, R9 ;  /* 0x00000000081a7219 */ /* 0x080fe20000001209 */
[----:B------:R-:W-:Y:S01]  /*0c60*/  IMAD.MOV.U32 R23, RZ, RZ, R19 ;  /* 0x000000ffff177224 */ /* 0x000fe200078e0013 */
[----:B------:R-:W-:Y:S01]  /*0c70*/  SHF.R.U32.HI R0, RZ, R0, R9 ;  /* 0x00000000ff007219 */ /* 0x000fe20000011609 */
[----:B------:R-:W-:Y:S01]  /*0c80*/  IMAD R28, R7, R14, R4 ;  /* 0x0000000e071c7224 */ /* 0x000fe200078e0204 */
[----:B------:R-:W-:-:S03]  /*0c90*/  IADD3 R5, P0, RZ, -R26, RZ ;  /* 0x8000001aff057210 */ /* 0x000fc60007f1e0ff */
[----:B------:R-:W1:Y:S02]  /*0ca0*/  LDC R6, c[0x0][0x618] ;  /* 0x00018600ff067b82 */ /* 0x000e640000000800 */
[----:B------:R-:W-:-:S04]  /*0cb0*/  IMAD.X R9, RZ, RZ, ~R0, P0 ;  /* 0x000000ffff097224 */ /* 0x000fc800000e0e00 */
[-C--:B------:R-:W-:Y:S02]  /*0cc0*/  IMAD R0, R9, R24.reuse, RZ ;  /* 0x0000001809007224 */ /* 0x080fe400078e02ff */
[----:B------:R-:W2:Y:S01]  /*0cd0*/  LDC R11, c[0x0][0x608] ;  /* 0x00018200ff0b7b82 */ /* 0x000ea20000000800 */
[----:B------:R-:W-:-:S04]  /*0ce0*/  IMAD.WIDE.U32 R8, R5, R24, R22 ;  /* 0x0000001805087225 */ /* 0x000fc800078e0016 */
[----:B------:R-:W-:Y:S02]  /*0cf0*/  IMAD R5, R5, R25, R0 ;  /* 0x0000001905057224 */ /* 0x000fe400078e0200 */
[----:B------:R-:W-:Y:S01]  /*0d00*/  IMAD.MOV.U32 R23, RZ, RZ, 0x1 ;  /* 0x00000001ff177424 */ /* 0x000fe200078e00ff */
[----:B------:R-:W3:Y:S01]  /*0d10*/  LDC R12, c[0x0][0x658] ;  /* 0x00019600ff0c7b82 */ /* 0x000ee20000000800 */
[----:B0-----:R-:W-:Y:S01]  /*0d20*/  ISETP.NE.U32.AND P0, PT, R20, RZ, PT ;  /* 0x000000ff1400720c */ /* 0x001fe20003f05070 */
[----:B------:R-:W-:Y:S02]  /*0d30*/  IMAD.IADD R5, R9, 0x1, R5 ;  /* 0x0000000109057824 */ /* 0x000fe400078e0205 */
[----:B------:R-:W-:Y:S01]  /*0d40*/  IMAD.MOV.U32 R9, RZ, RZ, -0x1 ;  /* 0xffffffffff097424 */ /* 0x000fe200078e00ff */
[----:B------:R-:W-:-:S03]  /*0d50*/  ISETP.NE.AND.EX P0, PT, R21, RZ, PT, P0 ;  /* 0x000000ff1500720c */ /* 0x000fc60003f05300 */
[----:B------:R-:W0:Y:S01]  /*0d60*/  LDC R15, c[0x0][0x600] ;  /* 0x00018000ff0f7b82 */ /* 0x000e220000000800 */
[-CC-:B-1----:R-:W-:Y:S02]  /*0d70*/  SHF.R.U64 R13, R8, R6.reuse, R5.reuse ;  /* 0x00000006080d7219 */ /* 0x182fe40000001205 */
[----:B------:R-:W-:-:S05]  /*0d80*/  SHF.R.U32.HI R0, RZ, R6, R5 ;  /* 0x00000006ff007219 */ /* 0x000fca0000011605 */
[----:B------:R-:W1:Y:S01]  /*0d90*/  LDC R17, c[0x0][0x648] ;  /* 0x00019200ff117b82 */ /* 0x000e620000000800 */
[-CC-:B--2---:R-:W-:Y:S02]  /*0da0*/  SHF.R.U64 R27, R13, R11.reuse, R0.reuse ;  /* 0x0000000b0d1b7219 */ /* 0x184fe40000001200 */
[----:B------:R-:W-:-:S05]  /*0db0*/  SHF.R.U32.HI R5, RZ, R11, R0 ;  /* 0x0000000bff057219 */ /* 0x000fca0000011600 */
[----:B------:R-:W2:Y:S01]  /*0dc0*/  LDC R24, c[0x0][0x638] ;  /* 0x00018e00ff187b82 */ /* 0x000ea20000000800 */
[-CC-:B---3--:R-:W-:Y:S02]  /*0dd0*/  SHF.R.U64 R14, R27, R12.reuse, R5.reuse ;  /* 0x0000000c1b0e7219 */ /* 0x188fe40000001205 */
[-C--:B------:R-:W-:Y:S02]  /*0de0*/  SHF.L.U32 R0, R9, R12.reuse, RZ ;  /* 0x0000000c09007219 */ /* 0x080fe400000006ff */
[----:B------:R-:W-:Y:S01]  /*0df0*/  SHF.R.U32.HI R5, RZ, R12, R5 ;  /* 0x0000000cff057219 */ /* 0x000fe20000011605 */
[----:B------:R-:W-:Y:S01]  /*0e00*/  IMAD.MOV.U32 R4, RZ, RZ, R14 ;  /* 0x000000ffff047224 */ /* 0x000fe200078e000e */
[----:B------:R-:W-:Y:S01]  /*0e10*/  LOP3.LUT R10, RZ, R0, RZ, 0x33, !PT ;  /* 0x00000000ff0a7212 */ /* 0x000fe200078e33ff */
[----:B------:R-:W3:Y:S01]  /*0e20*/  LDC R25, c[0x0][0x610] ;  /* 0x00018400ff197b82 */ /* 0x000ee20000000800 */
[----:B------:R-:W-:Y:S05]  /*0e30*/  @!P0 BRA `(.L_x_11) ;  /* 0x0000000000288947 */ /* 0x000fea0003800000 */
[----:B------:R-:W4:Y:S02]  /*0e40*/  LDC R9, c[0x0][0x64c] ;  /* 0x00019300ff097b82 */ /* 0x000f240000000800 */
[----:B----4-:R-:W-:-:S05]  /*0e50*/  IADD3 R9, P0, R14, R9, RZ ;  /* 0x000000090e097210 */ /* 0x010fca0007f1e0ff */
        /* <DEDUP_REMOVED lines=8> */
.L_x_11:
[----:B-1----:R-:W-:Y:S01]  /*0ee0*/  SHF.R.U64 R4, R4, R17, R5 ;  /* 0x0000001104047219 */ /* 0x002fe20000001205 */
[----:B0-----:R-:W-:Y:S01]  /*0ef0*/  VIADD R6, R15, 0xffffffff ;  /* 0xffffffff0f067836 */ /* 0x001fe20000000000 */
[----:B------:R-:W-:Y:S01]  /*0f00*/  SHF.L.U32 R0, R23, R12, RZ ;  /* 0x0000000c17007219 */ /* 0x000fe200000006ff */
[----:B------:R-:W-:Y:S01]  /*0f10*/  IMAD.MOV.U32 R17, RZ, RZ, R26 ;  /* 0x000000ffff117224 */ /* 0x000fe200078e001a */
[----:B------:R-:W-:Y:S01]  /*0f20*/  LOP3.LUT R5, R27, R10, RZ, 0xc0, !PT ;  /* 0x0000000a1b057212 */ /* 0x000fe200078ec0ff */
[----:B------:R-:W-:Y:S01]  /*0f30*/  IMAD.MOV R7, RZ, RZ, -R4 ;  /* 0x000000ffff077224 */ /* 0x000fe200078e0a04 */
[----:B------:R-:W-:Y:S02]  /*0f40*/  SEL R3, R3, R28, !P1 ;  /* 0x0000001c03037207 */ /* 0x000fe40004800000 */
[----:B------:R-:W-:Y:S01]  /*0f50*/  LOP3.LUT R6, R13, R6, RZ, 0xc0, !PT ;  /* 0x000000060d067212 */ /* 0x000fe200078ec0ff */
[----:B------:R-:W-:Y:S02]  /*0f60*/  IMAD R4, R0, R4, R5 ;  /* 0x0000000400047224 */ /* 0x000fe400078e0205 */
[----:B--2---:R-:W-:-:S02]  /*0f70*/  IMAD R0, R7, R24, R14 ;  /* 0x0000001807007224 */ /* 0x004fc400078e020e */
[----:B---3--:R-:W-:Y:S02]  /*0f80*/  IMAD R3, R4, R25, R3 ;  /* 0x0000001904037224 */ /* 0x008fe400078e0203 */
[----:B------:R-:W-:Y:S02]  /*0f90*/  IMAD R4, R0, R15, R6 ;  /* 0x0000000f00047224 */ /* 0x000fe400078e0206 */
[----:B------:R-:W-:-:S03]  /*0fa0*/  IMAD.MOV.U32 R5, RZ, RZ, 0x1 ;  /* 0x00000001ff057424 */ /* 0x000fc600078e00ff */
[----:B------:R-:W-:Y:S02]  /*0fb0*/  SEL R23, R4, R3, !P1 ;  /* 0x0000000304177207 */ /* 0x000fe40004800000 */
[----:B------:R-:W-:Y:S02]  /*0fc0*/  SEL R3, R3, R4, !P1 ;  /* 0x0000000403037207 */ /* 0x000fe40004800000 */
[----:B------:R-:W-:-:S03]  /*0fd0*/  PRMT R0, R5, 0x7610, R0 ;  /* 0x0000761005007816 */ /* 0x000fc60000000000 */
[----:B------:R0:W-:Y:S04]  /*0fe0*/  STL [R1], R3 ;  /* 0x0000000301007387 */ /* 0x0001e80000100800 */
.L_x_9:
[----:B------:R-:W-:-:S08]  /*0ff0*/  NOP ;  /* 0x0000000000007918 */ /* 0x000fd00000000000 */
[----:B------:R-:W1:Y:S02]  /*1000*/  USETMAXREG.TRY_ALLOC.CTAPOOL UP0, 0xe8 ;  /* 0x000000e8000079c8 */ /* 0x000e640008000600 */
[----:B-1----:R-:W-:-:S13]  /*1010*/  PLOP3.LUT P0, PT, PT, PT, UP0, 0x80, 0x0 ;  /* 0x000000000000781c */ /* 0x002fda0003f0f008 */
[----:B------:R-:W-:Y:S05]  /*1020*/  @!P0 BRA `(.L_x_9) ;  /* 0xfffffffc00f08947 */ /* 0x000fea000383ffff */
[----:B------:R-:W-:Y:S01]  /*1030*/  ULDC.64 UR4, c[0x0][0x598] ;  /* 0x0001660000047ab9 */ /* 0x000fe20000000a00 */
[----:B------:R-:W-:Y:S01]  /*1040*/  ULDC.64 UR36, c[0x0][0x208] ;  /* 0x0000820000247ab9 */ /* 0x000fe20000000a00 */
[----:B------:R-:W-:-:S04]  /*1050*/  ISETP.NE.U32.AND P0, PT, RZ, UR4, PT ;  /* 0x00000004ff007c0c */ /* 0x000fc8000bf05070 */
[----:B------:R-:W-:-:S13]  /*1060*/  ISETP.NE.AND.EX P0, PT, RZ, UR5, PT, P0 ;  /* 0x00000005ff007c0c */ /* 0x000fda000bf05300 */
[----:B------:R-:W-:Y:S05]  /*1070*/  @!P0 BRA `(.L_x_12) ;  /* 0x00000000001c8947 */ /* 0x000fea0003800000 */
[----:B------:R-:W1:Y:S02]  /*1080*/  LDC.64 R4, c[0x0][0x598] ;  /* 0x00016600ff047b82 */ /* 0x000e640000000a00 */
[----:B-1----:R-:W2:Y:S02]  /*1090*/  LDG.E.64 R4, desc[UR36][R4.64] ;  /* 0x0000002404047981 */ /* 0x002ea4000c1e1b00 */
[----:B--2---:R-:W-:-:S04]  /*10a0*/  ISETP.NE.U32.AND P0, PT, R4, RZ, PT ;  /* 0x000000ff0400720c */ /* 0x004fc80003f05070 */
[----:B------:R-:W-:-:S13]  /*10b0*/  ISETP.NE.AND.EX P0, PT, R5, RZ, PT, P0 ;  /* 0x000000ff0500720c */ /* 0x000fda0003f05300 */
[----:B------:R-:W-:Y:S05]  /*10c0*/  @!P0 BRA `(.L_x_12) ;  /* 0x0000000000088947 */ /* 0x000fea0003800000 */
[----:B------:R1:W5:Y:S01]  /*10d0*/  LD.E R186, desc[UR36][R4.64] ;  /* 0x0000002404ba7980 */ /* 0x000362000c101900 */
[----:B------:R-:W-:Y:S05]  /*10e0*/  BRA `(.L_x_13) ;  /* 0x0000000000247947 */ /* 0x000fea0003800000 */
.L_x_12:
[----:B------:R-:W-:Y:S02]  /*10f0*/  ULDC.64 UR4, c[0x0][0x588] ;  /* 0x0001620000047ab9 */ /* 0x000fe40000000a00 */
[----:B------:R-:W-:-:S04]  /*1100*/  ISETP.NE.U32.AND P0, PT, RZ, UR4, PT ;  /* 0x00000004ff007c0c */ /* 0x000fc8000bf05070 */
[----:B------:R-:W-:-:S13]  /*1110*/  ISETP.NE.AND.EX P0, PT, RZ, UR5, PT, P0 ;  /* 0x00000005ff007c0c */ /* 0x000fda000bf05300 */
[----:B------:R-:W-:Y:S05]  /*1120*/  @!P0 BRA `(.L_x_14) ;  /* 0x00000000000c8947 */ /* 0x000fea0003800000 */
[----:B------:R-:W1:Y:S02]  /*1130*/  LDC.64 R186, c[0x0][0x588] ;  /* 0x00016200ffba7b82 */ /* 0x000e640000000a00 */
[----:B-1----:R2:W5:Y:S01]  /*1140*/  LDG.E R186, desc[UR36][R186.64] ;  /* 0x00000024baba7981 */ /* 0x002562000c1e1900 */
[----:B------:R-:W-:Y:S05]  /*1150*/  BRA `(.L_x_13) ;  /* 0x0000000000087947 */ /* 0x000fea0003800000 */
.L_x_14:
[----:B------:R-:W-:Y:S02]  /*1160*/  ULDC UR4, c[0x0][0x580] ;  /* 0x0001600000047ab9 */ /* 0x000fe40000000800 */
[----:B------:R-:W-:-:S07]  /*1170*/  IMAD.U32 R186, RZ, RZ, UR4 ;  /* 0x00000004ffba7e24 */ /* 0x000fce000f8e00ff */
.L_x_13:
[----:B------:R-:W-:Y:S02]  /*1180*/  ULDC.64 UR4, c[0x0][0x5a0] ;  /* 0x0001680000047ab9 */ /* 0x000fe40000000a00 */
[----:B------:R-:W-:-:S04]  /*1190*/  ISETP.NE.U32.AND P0, PT, RZ, UR4, PT ;  /* 0x00000004ff007c0c */ /* 0x000fc8000bf05070 */
[----:B------:R-:W-:-:S13]  /*11a0*/  ISETP.NE.AND.EX P0, PT, RZ, UR5, PT, P0 ;  /* 0x00000005ff007c0c */ /* 0x000fda000bf05300 */
[----:B------:R-:W-:Y:S05]  /*11b0*/  @!P0 BRA `(.L_x_15) ;  /* 0x00000000001c8947 */ /* 0x000fea0003800000 */
[----:B-1----:R-:W1:Y:S02]  /*11c0*/  LDC.64 R4, c[0x0][0x5a0] ;  /* 0x00016800ff047b82 */ /* 0x002e640000000a00 */
[----:B-1----:R-:W3:Y:S02]  /*11d0*/  LDG.E.64 R4, desc[UR36][R4.64] ;  /* 0x0000002404047981 */ /* 0x002ee4000c1e1b00 */
[----:B---3--:R-:W-:-:S04]  /*11e0*/  ISETP.NE.U32.AND P0, PT, R4, RZ, PT ;  /* 0x000000ff0400720c */ /* 0x008fc80003f05070 */
[----:B------:R-:W-:-:S13]  /*11f0*/  ISETP.NE.AND.EX P0, PT, R5, RZ, PT, P0 ;  /* 0x000000ff0500720c */ /* 0x000fda0003f05300 */
[----:B------:R-:W-:Y:S05]  /*1200*/  @!P0 BRA `(.L_x_15) ;  /* 0x0000000000088947 */ /* 0x000fea0003800000 */
[----:B------:R1:W5:Y:S01]  /*1210*/  LD.E R185, desc[UR36][R4.64] ;  /* 0x0000002404b97980 */ /* 0x000362000c101900 */
[----:B------:R-:W-:Y:S05]  /*1220*/  BRA `(.L_x_16) ;  /* 0x0000000000247947 */ /* 0x000fea0003800000 */
.L_x_15:
[----:B------:R-:W-:Y:S02]  /*1230*/  ULDC.64 UR4, c[0x0][0x590] ;  /* 0x0001640000047ab9 */ /* 0x000fe40000000a00 */
[----:B------:R-:W-:-:S04]  /*1240*/  ISETP.NE.U32.AND P0, PT, RZ, UR4, PT ;  /* 0x00000004ff007c0c */ /* 0x000fc8000bf05070 */
[----:B------:R-:W-:-:S13]  /*1250*/  ISETP.NE.AND.EX P0, PT, RZ, UR5, PT, P0 ;  /* 0x00000005ff007c0c */ /* 0x000fda000bf05300 */
[----:B------:R-:W-:Y:S05]  /*1260*/  @!P0 BRA `(.L_x_17) ;  /* 0x00000000000c8947 */ /* 0x000fea0003800000 */
[----:B-1----:R-:W1:Y:S02]  /*1270*/  LDC.64 R4, c[0x0][0x590] ;  /* 0x00016400ff047b82 */ /* 0x002e640000000a00 */
[----:B-1----:R3:W5:Y:S01]  /*1280*/  LDG.E R185, desc[UR36][R4.64] ;  /* 0x0000002404b97981 */ /* 0x002762000c1e1900 */
[----:B------:R-:W-:Y:S05]  /*1290*/  BRA `(.L_x_16) ;  /* 0x0000000000087947 */ /* 0x000fea0003800000 */
.L_x_17:
[----:B------:R-:W-:Y:S02]  /*12a0*/  ULDC UR4, c[0x0][0x584] ;  /* 0x0001610000047ab9 */ /* 0x000fe40000000800 */
[----:B------:R-:W-:-:S07]  /*12b0*/  IMAD.U32 R185, RZ, RZ, UR4 ;  /* 0x00000004ffb97e24 */ /* 0x000fce000f8e00ff */
.L_x_16:
[----:B------:R-:W-:-:S13]  /*12c0*/  LOP3.LUT P0, RZ, R0, 0xff, RZ, 0xc0, !PT ;  /* 0x000000ff00ff7812 */ /* 0x000fda000780c0ff */
[----:B------:R-:W-:Y:S05]  /*12d0*/  @!P0 EXIT ;  /* 0x000000000000894d */ /* 0x000fea0003800000 */
[----:B------:R-:W-:Y:S01]  /*12e0*/  ULDC UR4, c[0x0][0x28c] ;  /* 0x0000a30000047ab9 */ /* 0x000fe20000000800 */
[----:B------:R-:W-:Y:S01]  /*12f0*/  LOP3.LUT R184, R18, 0x1, RZ, 0xfc, !PT ;  /* 0x0000000112b87812 */ /* 0x000fe200078efcff */
[----:B------:R-:W-:Y:S01]  /*1300*/  UIADD3 UR4, UR4, 0xf, URZ ;  /* 0x0000000f04047890 */ /* 0x000fe2000fffe03f */
[----:B------:R-:W-:Y:S01]  /*1310*/  UMOV UR38, URZ ;  /* 0x0000003f00267c82 */ /* 0x000fe20008000000 */
[----:B------:R-:W-:Y:S02]  /*1320*/  UMOV UR39, URZ ;  /* 0x0000003f00277c82 */ /* 0x000fe40008000000 */
[----:B------:R-:W-:-:S04]  /*1330*/  USHF.R.S32.HI UR5, URZ, 0x1f, UR4 ;  /* 0x0000001f3f057899 */ /* 0x000fc80008011404 */
[----:B------:R-:W-:-:S04]  /*1340*/  ULEA.HI UR5, UR5, UR4, URZ, 0x4 ;  /* 0x0000000405057291 */ /* 0x000fc8000f8f203f */
[----:B------:R-:W-:-:S12]  /*1350*/  USHF.R.S32.HI UR40, URZ, 0x4, UR5 ;  /* 0x000000043f287899 */ /* 0x000fd80008011405 */
.L_x_343:
[----:B----4-:R-:W4:Y:S01]  /*1360*/  S2R R0, SR_TID.X ;  /* 0x0000000000007919 */ /* 0x010f220000002100 */
[----:B------:R-:W0:Y:S01]  /*1370*/  S2UR UR6, SR_CgaCtaId ;  /* 0x00000000000679c3 */ /* 0x000e220000008800 */
[----:B------:R-:W-:Y:S02]  /*1380*/  UMOV UR41, 0x400 ;  /* 0x0000040000297882 */ /* 0x000fe40000000000 */
[----:B0-----:R-:W-:Y:S01]  /*1390*/  ULEA UR41, UR6, UR41, 0x18 ;  /* 0x0000002906297291 */ /* 0x001fe2000f8ec03f */
[----:B----4-:R-:W-:-:S04]  /*13a0*/  LOP3.LUT R0, R0, 0x80, RZ, 0xc0, !PT ;  /* 0x0000008000007812 */ /* 0x010fc800078ec0ff */
[----:B------:R-:W-:-:S06]  /*13b0*/  SHF.R.U32.HI R0, RZ, 0x7, R0 ;  /* 0x00000007ff007819 */ /* 0x000fcc0000011600 */
[----:B------:R-:W0:Y:S02]  /*13c0*/  SHFL.IDX PT, R0, R0, RZ, 0x1f ;  /* 0x00001fff00007589 */ /* 0x000e2400000e0000 */
[----:B0-----:R-:W-:-:S13]  /*13d0*/  R2UR UR4, R0 ;  /* 0x00000000000472ca */ /* 0x001fda00000e0000 */
[----:B------:R-:W-:-:S04]  /*13e0*/  ULEA.HI UR5, UR4, UR4, URZ, 0x1 ;  /* 0x0000000404057291 */ /* 0x000fc8000f8f083f */
[----:B------:R-:W-:-:S04]  /*13f0*/  ULOP3.LUT UR5, UR5, 0x1ffffe, URZ, 0xc0, !UPT ;  /* 0x001ffffe05057892 */ /* 0x000fc8000f8ec03f */
[----:B------:R-:W-:-:S03]  /*1400*/  UIADD3 UR5, UR4, -UR5, URZ ;  /* 0x8000000504057290 */ /* 0x000fc6000fffe03f */
[----:B------:R-:W-:Y:S01]  /*1410*/  ULDC UR4, c[0x0][0x28c] ;  /* 0x0000a30000047ab9 */ /* 0x000fe20000000800 */
[----:B------:R-:W-:Y:S01]  /*1420*/  ULEA UR5, UR5, UR41, 0xb ;  /* 0x0000002905057291 */ /* 0x000fe2000f8e583f */
[----:B------:R-:W-:-:S03]  /*1430*/  ISETP.LT.AND P0, PT, RZ, UR4, PT ;  /* 0x00000004ff007c0c */ /* 0x000fc6000bf01270 */
[----:B------:R-:W-:-:S04]  /*1440*/  UIADD3 UR5, UR5, 0x180, URZ ;  /* 0x0000018005057890 */ /* 0x000fc8000fffe03f */
[----:B------:R-:W-:-:S04]  /*1450*/  USHF.R.U32.HI UR5, URZ, 0x4, UR5 ;  /* 0x000000043f057899 */ /* 0x000fc80008011605 */
[----:B------:R-:W-:Y:S02]  /*1460*/  ULOP3.LUT UR42, UR5, 0x3fff, URZ, 0xc0, !UPT ;  /* 0x00003fff052a7892 */ /* 0x000fe4000f8ec03f */
[----:B-123-5:R-:W-:Y:S10]  /*1470*/  @P0 BRA `(.L_x_18) ;  /* 0x0000000000400947 */ /* 0x02eff40003800000 */
[----:B------:R-:W-:Y:S01]  /*1480*/  MOV R0, 0x0 ;  /* 0x0000000000007802 */ /* 0x000fe20000000f00 */
[----:B------:R-:W-:Y:S01]  /*1490*/  ULDC.64 UR4, c[0x4][0x68] ;  /* 0x01001a0000047ab9 */ /* 0x000fe20000000a00 */
[----:B------:R-:W-:Y:S01]  /*14a0*/  ULDC.64 UR6, c[0x4][0x8] ;  /* 0x0100020000067ab9 */ /* 0x000fe20000000a00 */
[----:B-1-3--:R-:W-:Y:S01]  /*14b0*/  IMAD.U32 R4, RZ, RZ, UR4 ;  /* 0x00000004ff047e24 */ /* 0x00afe2000f8e00ff */
[----:B------:R0:W1:Y:S01]  /*14c0*/  LDC.64 R14, c[0x4][R0] ;  /* 0x01000000000e7b82 */ /* 0x0000620000000a00 */
[----:B------:R-:W-:Y:S01]  /*14d0*/  IMAD.U32 R5, RZ, RZ, UR5 ;  /* 0x00000005ff057e24 */ /* 0x000fe2000f8e00ff */
[----:B------:R-:W-:Y:S01]  /*14e0*/  ULDC.64 UR4, c[0x4][0x70] ;  /* 0x01001c0000047ab9 */ /* 0x000fe20000000a00 */
[----:B------:R-:W-:Y:S02]  /*14f0*/  IMAD.U32 R10, RZ, RZ, UR6 ;  /* 0x00000006ff0a7e24 */ /* 0x000fe4000f8e00ff */
[----:B------:R-:W-:Y:S02]  /*1500*/  IMAD.U32 R6, RZ, RZ, UR4 ;  /* 0x00000004ff067e24 */ /* 0x000fe4000f8e00ff */
[----:B------:R-:W-:-:S02]  /*1510*/  IMAD.U32 R7, RZ, RZ, UR5 ;  /* 0x00000005ff077e24 */ /* 0x000fc4000f8e00ff */
[----:B------:R-:W-:Y:S02]  /*1520*/  IMAD.U32 R11, RZ, RZ, UR7 ;  /* 0x00000007ff0b7e24 */ /* 0x000fe4000f8e00ff */
[----:B------:R-:W-:Y:S02]  /*1530*/  IMAD.MOV.U32 R8, RZ, RZ, 0x1e1 ;  /* 0x000001e1ff087424 */ /* 0x000fe400078e00ff */
[----:B------:R-:W-:Y:S02]  /*1540*/  IMAD.MOV.U32 R12, RZ, RZ, 0x1 ;  /* 0x00000001ff0c7424 */ /* 0x000fe400078e00ff */
[----:B0-----:R-:W-:-:S07]  /*1550*/  IMAD.MOV.U32 R13, RZ, RZ, RZ ;  /* 0x000000ffff0d7224 */ /* 0x001fce00078e00ff */
[----:B------:R-:W-:-:S07]  /*1560*/  LEPC R20, `(.L_x_18) ;  /* 0x000000001014794e */ /* 0x000fce0000000000 */
[----:B-12--5:R-:W-:Y:S05]  /*1570*/  CALL.ABS.NOINC R14 ;  /* 0x000000000e007343 */ /* 0x026fea0003c00000 */
.L_x_18:
[----:B------:R-:W-:-:S13]  /*1580*/  ISETP.NE.AND P0, PT, R184, 0x3, PT ;  /* 0x00000003b800780c */ /* 0x000fda0003f05270 */
[----:B------:R-:W-:Y:S05]  /*1590*/  @!P0 BRA `(.L_x_19) ;  /* 0x0000000000048947 */ /* 0x000fea0003800000 */
[----:B------:R-:W-:Y:S01]  /*15a0*/  BPT.TRAP 0x1 ;  /* 0x000000040000795c */ /* 0x000fe20000300000 */
.L_x_19:
[----:B------:R-:W-:Y:S02]  /*15b0*/  IMAD.U32 R3, RZ, RZ, UR39 ;  /* 0x00000027ff037e24 */ /* 0x000fe4000f8e00ff */
[----:B------:R-:W-:-:S03]  /*15c0*/  IMAD.U32 R0, RZ, RZ, UR38 ;  /* 0x00000026ff007e24 */ /* 0x000fc6000f8e00ff */
[----:B------:R-:W-:Y:S02]  /*15d0*/  LEA R3, R3, UR41, 0x3 ;  /* 0x0000002903037c11 */ /* 0x000fe4000f8e18ff */
[----:B------:R-:W-:-:S04]  /*15e0*/  SHF.L.U32 R0, R0, 0x1f, RZ ;  /* 0x0000001f00007819 */ /* 0x000fc800000006ff */
[----:B------:R0:W4:Y:S01]  /*15f0*/  SYNCS.PHASECHK.TRANS64.TRYWAIT P1, [R3+URZ], R0 ;  /* 0x00000000030075a7 */ /* 0x000122000802017f */
[----:B------:R-:W-:Y:S05]  /*1600*/  @!P0 BRA `(.L_x_20) ;  /* 0x0000000000048947 */ /* 0x000fea0003800000 */
[----:B------:R-:W-:Y:S01]  /*1610*/  BPT.TRAP 0x1 ;  /* 0x000000040000795c */ /* 0x000fe20000300000 */
.L_x_20:
[----:B----4-:R-:W-:Y:S05]  /*1620*/  @P1 BRA `(.L_x_21) ;  /* 0x0000000000081947 */ /* 0x010fea0003800000 */
[----:B------:R-:W4:Y:S02]  /*1630*/  SYNCS.PHASECHK.TRANS64.TRYWAIT P1, [R3+URZ], R0 ;  /* 0x00000000030075a7 */ /* 0x000f24000802017f */
[----:B----4-:R-:W-:Y:S05]  /*1640*/  @!P1 BRA `(.L_x_22) ;  /* 0x000000d400309947 */ /* 0x010fea0003800000 */
.L_x_21:
[----:B------:R-:W-:-:S04]  /*1650*/  UISETP.LT.AND UP0, UPT, UR40, 0x1, UPT ;  /* 0x000000012800788c */ /* 0x000fc8000bf01270 */
[----:B------:R-:W-:-:S06]  /*1660*/  USEL UR4, UR40, 0x1, UP0 ;  /* 0x0000000128047887 */ /* 0x000fcc0008000000 */
[----:B0---4-:R-:W-:Y:S01]  /*1670*/  IMAD.U32 R0, RZ, RZ, UR4 ;  /* 0x00000004ff007e24 */ /* 0x011fe2000f8e00ff */
[----:B------:R-:W-:Y:S05]  /*1680*/  WARPSYNC.ALL ;  /* 0x0000000000007948 */ /* 0x000fea0003800000 */
[----:B------:R-:W-:-:S04]  /*1690*/  IADD3 R0, -R0, UR40, RZ ;  /* 0x0000002800007c10 */ /* 0x000fc8000fffe1ff */
[----:B------:R-:W-:Y:S01]  /*16a0*/  ISETP.GE.AND P1, PT, R0, 0x1, PT ;  /* 0x000000010000780c */ /* 0x000fe20003f26270 */
[----:B------:R-:W-:Y:S01]  /*16b0*/  UIADD3 UR4, UR41, 0x30180, URZ ;  /* 0x0003018029047890 */ /* 0x000fe2000fffe03f */
[----:B------:R-:W-:Y:S01]  /*16c0*/  WARPGROUP.ARRIVE ;  /* 0x00000000000079c5 */ /* 0x000fe20000000000 */
[----:B------:R-:W-:Y:S02]  /*16d0*/  ULOP3.LUT UR16, UR42, 0x10000, URZ, 0xfc, !UPT ;  /* 0x000100002a107892 */ /* 0x000fe4000f8efc3f */
[----:B------:R-:W-:Y:S02]  /*16e0*/  USHF.R.U32.HI UR4, URZ, 0x4, UR4 ;  /* 0x000000043f047899 */ /* 0x000fe40008011604 */
[----:B------:R-:W-:Y:S02]  /*16f0*/  ULEA UR20, UR39, UR16, 0xa ;  /* 0x0000001027147291 */ /* 0x000fe4000f8e503f */
[----:B------:R-:W-:Y:S01]  /*1700*/  ULOP3.LUT UR4, UR4, 0x3fff, URZ, 0xc0, !UPT ;  /* 0x00003fff04047892 */ /* 0x000fe2000f8ec03f */
[----:B------:R-:W-:Y:S01]  /*1710*/  UMOV UR21, 0xc0000010 ;  /* 0xc000001000157882 */ /* 0x000fe20000000000 */
[----:B------:R-:W-:-:S02]  /*1720*/  UMOV UR23, 0xc0000010 ;  /* 0xc000001000177882 */ /* 0x000fc40000000000 */
[----:B------:R-:W-:Y:S01]  /*1730*/  ULOP3.LUT UR17, UR4, 0x10000, URZ, 0xfc, !UPT ;  /* 0x0001000004117892 */ /* 0x000fe2000f8efc3f */
[----:B------:R-:W-:Y:S02]  /*1740*/  UMOV UR5, UR21 ;  /* 0x0000001500057c82 */ /* 0x000fe40008000000 */
[----:B------:R-:W-:Y:S01]  /*1750*/  UMOV UR4, UR20 ;  /* 0x0000001400047c82 */ /* 0x000fe20008000000 */
[----:B------:R-:W-:Y:S01]  /*1760*/  UIMAD UR22, UR39, 0xa0, UR17 ;  /* 0x000000a0271678a4 */ /* 0x000fe2000f8e0211 */
[----:B------:R-:W-:Y:S01]  /*1770*/  UMOV UR7, 0xc0000010 ;  /* 0xc000001000077882 */ /* 0x000fe20000000000 */
[----:B------:R-:W-:Y:S02]  /*1780*/  UMOV UR8, UR20 ;  /* 0x0000001400087c82 */ /* 0x000fe40008000000 */
[----:B------:R-:W-:Y:S02]  /*1790*/  UIADD3 UR6, UR22, 0x20, URZ ;  /* 0x0000002016067890 */ /* 0x000fe4000fffe03f */
[----:B------:R-:W-:Y:S01]  /*17a0*/  UIADD3 UR10, UR22, 0x40, URZ ;  /* 0x00000040160a7890 */ /* 0x000fe2000fffe03f */
[----:B------:R-:W-:-:S02]  /*17b0*/  UMOV UR9, UR21 ;  /* 0x0000001500097c82 */ /* 0x000fc40008000000 */
[----:B------:R-:W-:Y:S01]  /*17c0*/  HGMMA.64x16x16.F32 R176, gdesc[UR20], RZ, !UPT, gsb0 ;  /* 0x0020000014b079f0 */ /* 0x000fe2000c0008ff */
[----:B------:R-:W-:Y:S01]  /*17d0*/  UMOV UR11, 0xc0000010 ;  /* 0xc0000010000b7882 */ /* 0x000fe20000000000 */
[----:B------:R-:W-:Y:S01]  /*17e0*/  UIADD3 UR14, UR22, 0x60, URZ ;  /* 0x00000060160e7890 */ /* 0x000fe2000fffe03f */
[----:B------:R-:W-:Y:S01]  /*17f0*/  UMOV UR12, UR20 ;  /* 0x00000014000c7c82 */ /* 0x000fe20008000000 */
[----:B------:R-:W-:Y:S01]  /*1800*/  UMOV UR13, UR21 ;  /* 0x00000015000d7c82 */ /* 0x000fe20008000000 */
[----:B------:R-:W-:Y:S01]  /*1810*/  UMOV UR15, 0xc0000010 ;  /* 0xc0000010000f7882 */ /* 0x000fe20000000000 */
[----:B------:R-:W-:Y:S01]  /*1820*/  UIADD3 UR26, UR22, 0x80, URZ ;  /* 0x00000080161a7890 */ /* 0x000fe2000fffe03f */
[----:B------:R-:W-:Y:S01]  /*1830*/  UMOV UR24, UR20 ;  /* 0x0000001400187c82 */ /* 0x000fe20008000000 */
[----:B------:R-:W-:Y:S01]  /*1840*/  UMOV UR25, UR21 ;  /* 0x0000001500197c82 */ /* 0x000fe20008000000 */
[----:B------:R-:W-:Y:S01]  /*1850*/  UMOV UR27, 0xc0000010 ;  /* 0xc0000010001b7882 */ /* 0x000fe20000000000 */
[----:B------:R-:W-:Y:S01]  /*1860*/  UMOV UR30, UR22 ;  /* 0x00000016001e7c82 */ /* 0x000fe20008000000 */
[----:B------:R-:W-:Y:S01]  /*1870*/  UMOV UR31, UR23 ;  /* 0x00000017001f7c82 */ /* 0x000fe20008000000 */
[----:B------:R-:W-:-:S02]  /*1880*/  WARPGROUP.DEPBAR.LE gsb0, 0x0 ;  /* 0x00008000000079c5 */ /* 0x000fc40000010000 */
[----:B------:R-:W-:-:S06]  /*1890*/  WARPGROUP.ARRIVE ;  /* 0x00000000000079c5 */ /* 0x000fcc0000000000 */
[----:B------:R-:W-:Y:S01]  /*18a0*/  HGMMA.64x16x16.F32 R144, gdesc[UR4], RZ, !UPT, gsb0 ;  /* 0x00200000049079f0 */ /* 0x000fe2000c0008ff */
[----:B------:R-:W-:Y:S02]  /*18b0*/  UIADD3 UR4, UR20, 0x100, URZ ;  /* 0x0000010014047890 */ /* 0x000fe4000fffe03f */
[----:B------:R-:W-:Y:S02]  /*18c0*/  WARPGROUP.DEPBAR.LE gsb0, 0x0 ;  /* 0x00008000000079c5 */ /* 0x000fe40000010000 */
[----:B------:R-:W-:-:S06]  /*18d0*/  WARPGROUP.ARRIVE ;  /* 0x00000000000079c5 */ /* 0x000fcc0000000000 */
[----:B------:R-:W-:Y:S03]  /*18e0*/  HGMMA.64x16x16.F32 R112, gdesc[UR8], RZ, !UPT, gsb0 ;  /* 0x00200000087079f0 */ /* 0x000fe6000c0008ff */
[----:B------:R-:W-:Y:S02]  /*18f0*/  WARPGROUP.DEPBAR.LE gsb0, 0x0 ;  /* 0x00008000000079c5 */ /* 0x000fe40000010000 */
[----:B------:R-:W-:-:S06]  /*1900*/  WARPGROUP.ARRIVE ;  /* 0x00000000000079c5 */ /* 0x000fcc0000000000 */
[----:B------:R-:W-:Y:S03]  /*1910*/  HGMMA.64x16x16.F32 R80, gdesc[UR12], RZ, !UPT, gsb0 ;  /* 0x002000000c5079f0 */ /* 0x000fe6000c0008ff */
[----:B------:R-:W-:Y:S02]  /*1920*/  WARPGROUP.DEPBAR.LE gsb0, 0x0 ;  /* 0x00008000000079c5 */ /* 0x000fe40000010000 */
[----:B------:R-:W-:-:S06]  /*1930*/  WARPGROUP.ARRIVE ;  /* 0x00000000000079c5 */ /* 0x000fcc0000000000 */
[----:B------:R-:W-:Y:S01]  /*1940*/  HGMMA.64x16x16.F32 R48, gdesc[UR24], RZ, !UPT, gsb0 ;  /* 0x00200000183079f0 */ /* 0x000fe2000c0008ff */
[----:B------:R-:W-:Y:S01]  /*1950*/  UMOV UR24, UR4 ;  /* 0x0000000400187c82 */ /* 0x000fe20008000000 */
[----:B------:R-:W-:Y:S01]  /*1960*/  UMOV UR25, 0xc0000010 ;  /* 0xc000001000197882 */ /* 0x000fe20000000000 */
[----:B------:R-:W-:Y:S01]  /*1970*/  UMOV UR12, UR24 ;  /* 0x00000018000c7c82 */ /* 0x000fe20008000000 */
[----:B------:R-:W-:Y:S01]  /*1980*/  UMOV UR13, UR25 ;  /* 0x00000019000d7c82 */ /* 0x000fe20008000000 */
[----:B------:R-:W-:Y:S01]  /*1990*/  UMOV UR8, UR24 ;  /* 0x0000001800087c82 */ /* 0x000fe20008000000 */
[----:B------:R-:W-:Y:S01]  /*19a0*/  UMOV UR9, UR25 ;  /* 0x0000001900097c82 */ /* 0x000fe20008000000 */
[----:B------:R-:W-:Y:S01]  /*19b0*/  UMOV UR4, UR24 ;  /* 0x0000001800047c82 */ /* 0x000fe20008000000 */
[----:B------:R-:W-:Y:S01]  /*19c0*/  UMOV UR5, UR25 ;  /* 0x0000001900057c82 */ /* 0x000fe20008000000 */
[----:B------:R-:W-:Y:S01]  /*19d0*/  UMOV UR28, UR24 ;  /* 0x00000018001c7c82 */ /* 0x000fe20008000000 */
[----:B------:R-:W-:Y:S01]  /*19e0*/  UMOV UR29, UR25 ;  /* 0x00000019001d7c82 */ /* 0x000fe20008000000 */
[----:B------:R-:W-:-:S02]  /*19f0*/  WARPGROUP.DEPBAR.LE gsb0, 0x0 ;  /* 0x00008000000079c5 */ /* 0x000fc40000010000 */
[----:B------:R-:W-:-:S06]  /*1a00*/  WARPGROUP.ARRIVE ;  /* 0x00000000000079c5 */ /* 0x000fcc0000000000 */
[----:B------:R-:W-:Y:S01]  /*1a10*/  HGMMA.64x16x16.F32 R40, gdesc[UR24], RZ, !UPT, gsb0 ;  /* 0x00200000182879f0 */ /* 0x000fe2000c0008ff */
[----:B------:R-:W-:Y:S01]  /*1a20*/  UIADD3 UR24, UR20, 0x300, URZ ;  /* 0x0000030014187890 */ /* 0x000fe2000fffe03f */
[----:B------:R-:W-:Y:S02]  /*1a30*/  UMOV UR25, 0xc0000010 ;  /* 0xc000001000197882 */ /* 0x000fe40000000000 */
[----:B------:R-:W-:Y:S01]  /*1a40*/  UMOV UR21, UR25 ;  /* 0x0000001900157c82 */ /* 0x000fe20008000000 */
[----:B------:R-:W-:Y:S02]  /*1a50*/  WARPGROUP.DEPBAR.LE gsb0, 0x0 ;  /* 0x00008000000079c5 */ /* 0x000fe40000010000 */
[----:B------:R-:W-:-:S06]  /*1a60*/  WARPGROUP.ARRIVE ;  /* 0x00000000000079c5 */ /* 0x000fcc0000000000 */
[----:B------:R-:W-:Y:S03]  /*1a70*/  HGMMA.64x16x16.F32 R72, gdesc[UR12], RZ, !UPT, gsb0 ;  /* 0x002000000c4879f0 */ /* 0x000fe6000c0008ff */
[----:B------:R-:W-:Y:S02]  /*1a80*/  WARPGROUP.DEPBAR.LE gsb0, 0x0 ;  /* 0x00008000000079c5 */ /* 0x000fe40000010000 */
[----:B------:R-:W-:-:S06]  /*1a90*/  WARPGROUP.ARRIVE ;  /* 0x00000000000079c5 */ /* 0x000fcc0000000000 */
[----:B------:R-:W-:Y:S01]  /*1aa0*/  HGMMA.64x16x16.F32 R104, gdesc[UR8], RZ, !UPT, gsb0 ;  /* 0x00200000086879f0 */ /* 0x000fe2000c0008ff */
[----:B------:R-:W-:-:S03]  /*1ab0*/  UIADD3 UR8, UR20, 0x200, URZ ;  /* 0x0000020014087890 */ /* 0x000fc6000fffe03f */
[----:B------:R-:W-:Y:S01]  /*1ac0*/  UMOV UR20, UR24 ;  /* 0x0000001800147c82 */ /* 0x000fe20008000000 */
[----:B------:R-:W-:Y:S02]  /*1ad0*/  WARPGROUP.DEPBAR.LE gsb0, 0x0 ;  /* 0x00008000000079c5 */ /* 0x000fe40000010000 */
[----:B------:R-:W-:-:S06]  /*1ae0*/  WARPGROUP.ARRIVE ;  /* 0x00000000000079c5 */ /* 0x000fcc0000000000 */
[----:B------:R-:W-:Y:S03]  /*1af0*/  HGMMA.64x16x16.F32 R136, gdesc[UR4], RZ, !UPT, gsb0 ;  /* 0x00200000048879f0 */ /* 0x000fe6000c0008ff */
[----:B------:R-:W-:Y:S02]  /*1b00*/  WARPGROUP.DEPBAR.LE gsb0, 0x0 ;  /* 0x00008000000079c5 */ /* 0x000fe40000010000 */
[----:B------:R-:W-:-:S06]  /*1b10*/  WARPGROUP.ARRIVE ;  /* 0x00000000000079c5 */ /* 0x000fcc0000000000 */
[----:B------:R-:W-:Y:S01]  /*1b20*/  HGMMA.64x16x16.F32 R168, gdesc[UR28], RZ, !UPT, gsb0 ;  /* 0x002000001ca879f0 */ /* 0x000fe2000c0008ff */
[----:B------:R-:W-:Y:S01]  /*1b30*/  UMOV UR30, UR22 ;  /* 0x00000016001e7c82 */ /* 0x000fe20008000000 */
[----:B------:R-:W-:Y:S01]  /*1b40*/  UMOV UR31, UR23 ;  /* 0x00000017001f7c82 */ /* 0x000fe20008000000 */
        /* <DEDUP_REMOVED lines=11> */
[----:B------:R-:W-:Y:S01]  /*1c00*/  UMOV UR30, UR26 ;  /* 0x0000001a001e7c82 */ /* 0x000fe20008000000 */
[----:B------:R-:W-:Y:S01]  /*1c10*/  UMOV UR31, UR27 ;  /* 0x0000001b001f7c82 */ /* 0x000fe20008000000 */
[----:B------:R-:W-:Y:S02]  /*1c20*/  WARPGROUP.DEPBAR.LE gsb0, 0x0 ;  /* 0x00008000000079c5 */ /* 0x000fe40000010000 */
        /* <DEDUP_REMOVED lines=33> */
[----:B------:R-:W-:Y:S05]  /*1e40*/  @!P1 BRA `(.L_x_23) ;  /* 0x00000008006c9947 */ /* 0x000fea0003800000 */
[----:B------:R-:W-:Y:S01]  /*1e50*/  UIADD3 UR18, UR39, 0x1, URZ ;  /* 0x0000000127127890 */ /* 0x000fe2000fffe03f */
[----:B------:R-:W-:Y:S02]  /*1e60*/  IMAD.MOV.U32 R3, RZ, RZ, R0 ;  /* 0x000000ffff037224 */ /* 0x000fe400078e0000 */
[----:B-1-3--:R-:W-:Y:S01]  /*1e70*/  IMAD.U32 R4, RZ, RZ, UR39 ;  /* 0x00000027ff047e24 */ /* 0x00afe2000f8e00ff */
[----:B------:R-:W-:-:S04]  /*1e80*/  UISETP.NE.AND UP0, UPT, UR18, 0xc, UPT ;  /* 0x0000000c1200788c */ /* 0x000fc8000bf05270 */
[----:B------:R-:W-:Y:S02]  /*1e90*/  USEL UR4, URZ, 0x1, UP0 ;  /* 0x000000013f047887 */ /* 0x000fe40008000000 */
[----:B------:R-:W-:Y:S02]  /*1ea0*/  USEL UR18, UR18, URZ, UP0 ;  /* 0x0000003f12127287 */ /* 0x000fe40008000000 */
[----:B------:R-:W-:-:S06]  /*1eb0*/  ULOP3.LUT UR4, UR38, UR4, URZ, 0x3c, !UPT ;  /* 0x0000000426047292 */ /* 0x000fcc000f8e3c3f */
[----:B------:R-:W-:-:S07]  /*1ec0*/  IMAD.U32 R7, RZ, RZ, UR4 ;  /* 0x00000004ff077e24 */ /* 0x000fce000f8e00ff */
.L_x_30:
[----:B------:R-:W-:Y:S05]  /*1ed0*/  @!P0 BRA `(.L_x_24) ;  /* 0x0000000000048947 */ /* 0x000fea0003800000 */
[----:B------:R-:W-:Y:S01]  /*1ee0*/  BPT.TRAP 0x1 ;  /* 0x000000040000795c */ /* 0x000fe20000300000 */
.L_x_24:
[----:B------:R-:W-:Y:S01]  /*1ef0*/  ULEA UR4, UR18, UR41, 0x3 ;  /* 0x0000002912047291 */ /* 0x000fe2000f8e183f */
[----:B------:R-:W-:-:S08]  /*1f00*/  SHF.L.U32 R5, R7, 0x1f, RZ ;  /* 0x0000001f07057819 */ /* 0x000fd000000006ff */
[----:B------:R0:W1:Y:S01]  /*1f10*/  SYNCS.PHASECHK.TRANS64.TRYWAIT P1, [UR4], R5 ;  /* 0x00000005ff0075a7 */ /* 0x0000620008020144 */
[----:B------:R-:W-:Y:S05]  /*1f20*/  @!P0 BRA `(.L_x_25) ;  /* 0x0000000000048947 */ /* 0x000fea0003800000 */
[----:B------:R-:W-:Y:S01]  /*1f30*/  BPT.TRAP 0x1 ;  /* 0x000000040000795c */ /* 0x000fe20000300000 */
.L_x_25:
[----:B-1----:R-:W-:Y:S05]  /*1f40*/  @P1 BRA `(.L_x_26) ;  /* 0x0000000000081947 */ /* 0x002fea0003800000 */
[----:B------:R-:W1:Y:S02]  /*1f50*/  SYNCS.PHASECHK.TRANS64.TRYWAIT P1, [UR4], R5 ;  /* 0x00000005ff0075a7 */ /* 0x000e640008020144 */
[----:B-1----:R-:W-:Y:S05]  /*1f60*/  @!P1 BRA `(.L_x_27) ;  /* 0x000000c800fc9947 */ /* 0x002fea0003800000 */
.L_x_26:
[----:B------:R-:W-:Y:S01]  /*1f70*/  ULEA UR4, UR18, UR16, 0xa ;  /* 0x0000001012047291 */ /* 0x000fe2000f8e503f */
[----:B------:R-:W-:Y:S01]  /*1f80*/  WARPGROUP.ARRIVE ;  /* 0x00000000000079c5 */ /* 0x000fe20000000000 */
[----:B------:R-:W-:Y:S01]  /*1f90*/  UIMAD UR6, UR18, 0xa0, UR17 ;  /* 0x000000a0120678a4 */ /* 0x000fe2000f8e0211 */
[----:B------:R-:W-:Y:S01]  /*1fa0*/  UMOV UR5, 0xc0000010 ;  /* 0xc000001000057882 */ /* 0x000fe20000000000 */
[----:B------:R-:W-:Y:S02]  /*1fb0*/  UMOV UR7, 0xc0000010 ;  /* 0xc000001000077882 */ /* 0x000fe40000000000 */
[----:B------:R-:W-:Y:S01]  /*1fc0*/  UIADD3 UR10, UR6, 0x20, URZ ;  /* 0x00000020060a7890 */ /* 0x000fe2000fffe03f */
[----:B------:R-:W-:Y:S01]  /*1fd0*/  UMOV UR8, UR4 ;  /* 0x0000000400087c82 */ /* 0x000fe20008000000 */
[----:B------:R-:W-:Y:S01]  /*1fe0*/  UMOV UR9, UR5 ;  /* 0x0000000500097c82 */ /* 0x000fe20008000000 */
[----:B------:R-:W-:Y:S02]  /*1ff0*/  UMOV UR11, 0xc0000010 ;  /* 0xc0000010000b7882 */ /* 0x000fe40000000000 */
[----:B------:R-:W-:Y:S01]  /*2000*/  HGMMA.64x16x16.F32 R176, gdesc[UR4], R176, gsb0 ;  /* 0x0020000004b079f0 */ /* 0x000fe200080008b0 */
        /* <DEDUP_REMOVED lines=14> */
[----:B------:R-:W-:Y:S01]  /*20f0*/  UIADD3 UR5, UR4, 0x200, URZ ;  /* 0x0000020004057890 */ /* 0x000fe2000fffe03f */
[----:B------:R-:W-:-:S02]  /*2100*/  WARPGROUP.DEPBAR.LE gsb0, 0x0 ;  /* 0x00008000000079c5 */ /* 0x000fc40000010000 */
[----:B------:R-:W-:-:S06]  /*2110*/  WARPGROUP.ARRIVE ;  /* 0x00000000000079c5 */ /* 0x000fcc0000000000 */
[----:B------:R-:W-:Y:S01]  /*2120*/  HGMMA.64x16x16.F32 R144, gdesc[UR8], R144, gsb0 ;  /* 0x00200000089079f0 */ /* 0x000fe20008000890 */
[----:B------:R-:W-:Y:S02]  /*2130*/  UIADD3 UR8, UR4, 0x100, URZ ;  /* 0x0000010004087890 */ /* 0x000fe4000fffe03f */
[----:B------:R-:W-:Y:S02]  /*2140*/  WARPGROUP.DEPBAR.LE gsb0, 0x0 ;  /* 0x00008000000079c5 */ /* 0x000fe40000010000 */
[----:B------:R-:W-:-:S06]  /*2150*/  WARPGROUP.ARRIVE ;  /* 0x00000000000079c5 */ /* 0x000fcc0000000000 */
[----:B------:R-:W-:Y:S03]  /*2160*/  HGMMA.64x16x16.F32 R112, gdesc[UR12], R112, gsb0 ;  /* 0x002000000c7079f0 */ /* 0x000fe60008000870 */
[----:B------:R-:W-:Y:S02]  /*2170*/  WARPGROUP.DEPBAR.LE gsb0, 0x0 ;  /* 0x00008000000079c5 */ /* 0x000fe40000010000 */
[----:B------:R-:W-:-:S06]  /*2180*/  WARPGROUP.ARRIVE ;  /* 0x00000000000079c5 */ /* 0x000fcc0000000000 */
[----:B------:R-:W-:Y:S03]  /*2190*/  HGMMA.64x16x16.F32 R80, gdesc[UR20], R80, gsb0 ;  /* 0x00200000145079f0 */ /* 0x000fe60008000850 */
[----:B------:R-:W-:Y:S02]  /*21a0*/  WARPGROUP.DEPBAR.LE gsb0, 0x0 ;  /* 0x00008000000079c5 */ /* 0x000fe40000010000 */
[----:B------:R-:W-:-:S06]  /*21b0*/  WARPGROUP.ARRIVE ;  /* 0x00000000000079c5 */ /* 0x000fcc0000000000 */
[----:B------:R-:W-:Y:S01]  /*21c0*/  HGMMA.64x16x16.F32 R48, gdesc[UR24], R48, gsb0 ;  /* 0x00200000183079f0 */ /* 0x000fe20008000830 */
        /* <DEDUP_REMOVED lines=12> */
[----:B------:R-:W-:Y:S01]  /*2290*/  HGMMA.64x16x16.F32 R40, gdesc[UR24], R40, gsb0 ;  /* 0x00200000182879f0 */ /* 0x000fe20008000828 */
[----:B------:R-:W-:Y:S01]  /*22a0*/  UIADD3 UR24, UR4, 0x300, URZ ;  /* 0x0000030004187890 */ /* 0x000fe2000fffe03f */
[----:B------:R-:W-:-:S06]  /*22b0*/  UMOV UR25, 0xc0000010 ;  /* 0xc000001000197882 */ /* 0x000fcc0000000000 */
[----:B------:R-:W-:Y:S01]  /*22c0*/  UMOV UR4, UR24 ;  /* 0x0000001800047c82 */ /* 0x000fe20008000000 */
        /* <DEDUP_REMOVED lines=26> */
[----:B------:R-:W-:Y:S01]  /*2470*/  UMOV UR30, UR26 ;  /* 0x0000001a001e7c82 */ /* 0x000fe20008000000 */
[----:B------:R-:W-:Y:S01]  /*2480*/  UMOV UR31, UR27 ;  /* 0x0000001b001f7c82 */ /* 0x000fe20008000000 */
[----:B------:R-:W-:Y:S02]  /*2490*/  WARPGROUP.DEPBAR.LE gsb0, 0x0 ;  /* 0x00008000000079c5 */ /* 0x000fe40000010000 */
        /* <DEDUP_REMOVED lines=33> */
[----:B------:R-:W-:Y:S05]  /*26b0*/  @!P0 BRA `(.L_x_28) ;  /* 0x0000000000048947 */ /* 0x000fea0003800000 */
[----:B------:R-:W-:Y:S01]  /*26c0*/  BPT.TRAP 0x1 ;  /* 0x000000040000795c */ /* 0x000fe20000300000 */
.L_x_28:
[----:B------:R-:W-:-:S13]  /*26d0*/  ISETP.NE.AND P1, PT, R2, RZ, PT ;  /* 0x000000ff0200720c */ /* 0x000fda0003f25270 */
[----:B01----:R-:W-:-:S05]  /*26e0*/  @P1 LEA R5, R4, UR41, 0x3 ;  /* 0x0000002904051c11 */ /* 0x003fca000f8e18ff */
[----:B------:R-:W-:-:S05]  /*26f0*/  @P1 VIADD R5, R5, 0x60 ;  /* 0x0000006005051836 */ /* 0x000fca0000000000 */
[----:B------:R-:W-:-:S04]  /*2700*/  @P1 PRMT R5, R16, 0x654, R5 ;  /* 0x0000065410051816 */ /* 0x000fc80000000005 */
[----:B------:R0:W-:Y:S01]  /*2710*/  @P1 SYNCS.ARRIVE.TRANS64.RED.A1T0 RZ, [R5+URZ], RZ ;  /* 0x000000ff05ff19a7 */ /* 0x0001e2000810043f */
[----:B------:R-:W-:-:S13]  /*2720*/  ISETP.GT.U32.AND P1, PT, R18, 0x1, PT ;  /* 0x000000011200780c */ /* 0x000fda0003f24070 */
[----:B0-----:R-:W-:Y:S05]  /*2730*/  @P1 BRA `(.L_x_29) ;  /* 0x0000000000041947 */ /* 0x001fea0003800000 */
[----:B------:R-:W-:Y:S01]  /*2740*/  BPT.TRAP 0x1 ;  /* 0x000000040000795c */ /* 0x000fe20000300000 */
.L_x_29:
[----:B------:R-:W-:Y:S01]  /*2750*/  UIADD3 UR18, UR18, 0x1, URZ ;  /* 0x0000000112127890 */ /* 0x000fe2000fffe03f */
[C---:B------:R-:W-:Y:S01]  /*2760*/  ISETP.GT.AND P2, PT, R3.reuse, 0x1, PT ;  /* 0x000000010300780c */ /* 0x040fe20003f44270 */
[----:B------:R-:W-:Y:S02]  /*2770*/  VIADD R4, R4, 0x1 ;  /* 0x0000000104047836 */ /* 0x000fe40000000000 */
[----:B------:R-:W-:Y:S01]  /*2780*/  UISETP.NE.AND UP0, UPT, UR18, 0xc, UPT ;  /* 0x0000000c1200788c */ /* 0x000fe2000bf05270 */
[----:B------:R-:W-:Y:S02]  /*2790*/  VIADD R3, R3, 0xffffffff ;  /* 0xffffffff03037836 */ /* 0x000fe40000000000 */
[C---:B------:R-:W-:Y:S01]  /*27a0*/  ISETP.NE.AND P1, PT, R4.reuse, 0xc, PT ;  /* 0x0000000c0400780c */ /* 0x040fe20003f25270 */
[----:B------:R-:W-:Y:S02]  /*27b0*/  USEL UR4, URZ, 0x1, UP0 ;  /* 0x000000013f047887 */ /* 0x000fe40008000000 */
[----:B------:R-:W-:Y:S01]  /*27c0*/  USEL UR18, UR18, URZ, UP0 ;  /* 0x0000003f12127287 */ /* 0x000fe20008000000 */
[----:B------:R-:W-:-:S03]  /*27d0*/  SEL R4, R4, RZ, P1 ;  /* 0x000000ff04047207 */ /* 0x000fc60000800000 */
[----:B------:R-:W-:Y:S01]  /*27e0*/  LOP3.LUT R7, R7, UR4, RZ, 0x3c, !PT ;  /* 0x0000000407077c12 */ /* 0x000fe2000f8e3cff */
[----:B------:R-:W-:Y:S07]  /*27f0*/  @P2 BRA `(.L_x_30) ;  /* 0xfffffff400b42947 */ /* 0x000fee000383ffff */
.L_x_23:
[----:B------:R-:W0:Y:S02]  /*2800*/  LDC R3, c[0x0][0x28c] ;  /* 0x0000a300ff037b82 */ /* 0x000e240000000800 */
[----:B0-----:R-:W-:-:S13]  /*2810*/  ISETP.GE.AND P1, PT, R3, 0x1, PT ;  /* 0x000000010300780c */ /* 0x001fda0003f26270 */
[----:B------:R-:W-:Y:S05]  /*2820*/  @!P1 BRA `(.L_x_31) ;  /* 0x0000000000389947 */ /* 0x000fea0003800000 */
[----:B------:R-:W-:Y:S05]  /*2830*/  @!P0 BRA `(.L_x_32) ;  /* 0x0000000000048947 */ /* 0x000fea0003800000 */
[----:B------:R-:W-:Y:S01]  /*2840*/  BPT.TRAP 0x1 ;  /* 0x000000040000795c */ /* 0x000fe20000300000 */
.L_x_32:
[----:B------:R-:W-:-:S13]  /*2850*/  ISETP.NE.AND P0, PT, R2, RZ, PT ;  /* 0x000000ff0200720c */ /* 0x000fda0003f05270 */
[----:B------:R-:W-:-:S04]  /*2860*/  @P0 VIADD R0, R0, UR39 ;  /* 0x0000002700000c36 */ /* 0x000fc80008000000 */
[----:B-1-3--:R-:W-:-:S05]  /*2870*/  @P0 IMAD.WIDE.U32 R4, R0, -0x55555555, RZ ;  /* 0xaaaaaaab00040825 */ /* 0x00afca00078e00ff */
[----:B------:R-:W-:-:S05]  /*2880*/  @P0 SHF.R.U32.HI R5, RZ, 0x3, R5 ;  /* 0x00000003ff050819 */ /* 0x000fca0000011605 */
[----:B------:R-:W-:-:S05]  /*2890*/  @P0 IMAD R0, R5, -0xc, R0 ;  /* 0xfffffff405000824 */ /* 0x000fca00078e0200 */
[----:B------:R-:W-:-:S05]  /*28a0*/  @P0 LEA R0, R0, UR41, 0x3 ;  /* 0x0000002900000c11 */ /* 0x000fca000f8e18ff */
[----:B------:R-:W-:-:S05]  /*28b0*/  @P0 VIADD R3, R0, 0x60 ;  /* 0x0000006000030836 */ /* 0x000fca0000000000 */
[----:B------:R-:W-:-:S04]  /*28c0*/  @P0 PRMT R3, R16, 0x654, R3 ;  /* 0x0000065410030816 */ /* 0x000fc80000000003 */
[----:B------:R0:W-:Y:S01]  /*28d0*/  @P0 SYNCS.ARRIVE.TRANS64.RED.A1T0 RZ, [R3+URZ], RZ ;  /* 0x000000ff03ff09a7 */ /* 0x0001e2000810043f */
[----:B------:R-:W-:-:S13]  /*28e0*/  ISETP.GT.U32.AND P0, PT, R18, 0x1, PT ;  /* 0x000000011200780c */ /* 0x000fda0003f04070 */
[----:B0-----:R-:W-:Y:S05]  /*28f0*/  @P0 BRA `(.L_x_31) ;  /* 0x0000000000040947 */ /* 0x001fea0003800000 */
[----:B------:R-:W-:Y:S01]  /*2900*/  BPT.TRAP 0x1 ;  /* 0x000000040000795c */ /* 0x000fe20000300000 */
.L_x_31:
[----:B------:R-:W4:Y:S01]  /*2910*/  LDL.LU R7, [R1] ;  /* 0x0000000001077983 */ /* 0x000f220000300800 */
[----:B------:R-:W0:Y:S01]  /*2920*/  LDC R6, c[0x0][0x288] ;  /* 0x0000a200ff067b82 */ /* 0x000e220000000800 */
[----:B------:R-:W1:Y:S01]  /*2930*/  S2R R11, SR_TID.X ;  /* 0x00000000000b7919 */ /* 0x000e620000002100 */
[----:B------:R-:W-:Y:S01]  /*2940*/  IMAD R9, R23, 0x50, RZ ;  /* 0x0000005017097824 */ /* 0x000fe200078e02ff */
[----:B------:R-:W-:Y:S01]  /*2950*/  UIADD3 UR39, UR40, UR39, URZ ;  /* 0x0000002728277290 */ /* 0x000fe2000fffe03f */
[----:B------:R-:W-:Y:S01]  /*2960*/  ULDC UR7, c[0x0][0x284] ;  /* 0x0000a10000077ab9 */ /* 0x000fe20000000800 */
[----:B------:R-:W-:Y:S02]  /*2970*/  UISETP.GE.U32.AND UP1, UPT, UR40, 0xc, UPT ;  /* 0x0000000c2800788c */ /* 0x000fe4000bf26070 */
[----:B------:R-:W-:Y:S01]  /*2980*/  UISETP.GT.U32.AND UP0, UPT, UR39, 0xb, UPT ;  /* 0x0000000b2700788c */ /* 0x000fe2000bf04070 */
[----:B------:R-:W-:Y:S01]  /*2990*/  SHF.R.S32.HI R13, RZ, 0x1f, R17 ;  /* 0x0000001fff0d7819 */ /* 0x000fe20000011411 */
[----:B------:R-:W-:-:S02]  /*29a0*/  ULDC.64 UR8, c[0x0][0x5d0] ;  /* 0x0001740000087ab9 */ /* 0x000fc40000000a00 */
[----:B------:R-:W-:Y:S01]  /*29b0*/  UISETP.LT.U32.AND UP0, UPT, UR40, 0xc, UP0 ;  /* 0x0000000c2800788c */ /* 0x000fe20008701070 */
[--C-:B-1----:R-:W-:Y:S02]  /*29c0*/  SHF.R.U32.HI R0, RZ, 0x2, R11.reuse ;  /* 0x00000002ff007819 */ /* 0x102fe4000001160b */
[----:B---3--:R-:W-:Y:S02]  /*29d0*/  SHF.R.U32.HI R5, RZ, 0x7, R11 ;  /* 0x00000007ff057819 */ /* 0x008fe4000001160b */
[----:B------:R-:W-:Y:S02]  /*29e0*/  LOP3.LUT R4, R11, 0x60, RZ, 0xc0, !PT ;  /* 0x000000600b047812 */ /* 0x000fe400078ec0ff */
[----:B------:R-:W-:Y:S02]  /*29f0*/  LOP3.LUT R3, R0, 0x7, RZ, 0xc0, !PT ;  /* 0x0000000700037812 */ /* 0x000fe400078ec0ff */
[----:B------:R-:W-:Y:S02]  /*2a00*/  LOP3.LUT R0, R5, 0x1, RZ, 0xc0, !PT ;  /* 0x0000000105007812 */ /* 0x000fe400078ec0ff */
[----:B------:R-:W-:-:S02]  /*2a10*/  SHF.R.U32.HI R8, RZ, 0x1, R4 ;  /* 0x00000001ff087819 */ /* 0x000fc40000011604 */
[----:B------:R-:W-:Y:S01]  /*2a20*/  LOP3.LUT R4, R11, 0x3, RZ, 0xc0, !PT ;  /* 0x000000030b047812 */ /* 0x000fe200078ec0ff */
[----:B------:R-:W-:Y:S01]  /*2a30*/  IMAD.SHL.U32 R10, R0, 0x40, RZ ;  /* 0x00000040000a7824 */ /* 0x000fe200078e00ff */
[--C-:B------:R-:W-:Y:S02]  /*2a40*/  IADD3 R5, RZ, -R8, -R3.reuse ;  /* 0x80000008ff057210 */ /* 0x100fe40007ffe803 */
[----:B0-----:R-:W-:Y:S02]  /*2a50*/  ISETP.GE.AND P0, PT, R9, R6, PT ;  /* 0x000000060900720c */ /* 0x001fe40003f06270 */
[----:B--2---:R-:W-:Y:S01]  /*2a60*/  LOP3.LUT R187, R10, 0x40, R3, 0xe2, !PT ;  /* 0x000000400abb7812 */ /* 0x004fe200078ee203 */
[----:B------:R-:W-:Y:S02]  /*2a70*/  IMAD R23, R0, -0x40, R5 ;  /* 0xffffffc000177824 */ /* 0x000fe400078e0205 */
[----:B------:R-:W-:Y:S02]  /*2a80*/  IMAD R10, R4, -0x2, R6 ;  /* 0xfffffffe040a7824 */ /* 0x000fe400078e0206 */
[----:B------:R-:W-:Y:S01]  /*2a90*/  IMAD.SHL.U32 R4, R11, 0x2, RZ ;  /* 0x000000020b047824 */ /* 0x000fe200078e00ff */
[----:B------:R-:W-:-:S02]  /*2aa0*/  UIMAD.WIDE.U32 UR4, UR39, -0x55555555, URZ ;  /* 0xaaaaaaab270478a5 */ /* 0x000fc4000f8e003f */
[----:B------:R-:W-:Y:S02]  /*2ab0*/  USEL UR6, URZ, 0x1, !UP0 ;  /* 0x000000013f067887 */ /* 0x000fe4000c000000 */
[----:B------:R-:W-:Y:S01]  /*2ac0*/  LOP3.LUT R4, R9, 0x6, R4, 0xf8, !PT ;  /* 0x0000000609047812 */ /* 0x000fe200078ef804 */
[----:B------:R-:W-:Y:S01]  /*2ad0*/  IMAD R6, R13, UR8, RZ ;  /* 0x000000080d067c24 */ /* 0x000fe2000f8e02ff */
[----:B------:R-:W-:Y:S02]  /*2ae0*/  USHF.R.U32.HI UR4, URZ, 0x3, UR5 ;  /* 0x000000033f047899 */ /* 0x000fe40008011605 */
[----:B------:R-:W-:Y:S01]  /*2af0*/  SHF.R.S32.HI R5, RZ, 0x1f, R4 ;  /* 0x0000001fff057819 */ /* 0x000fe20000011404 */
[----:B------:R-:W-:Y:S01]  /*2b00*/  ULOP3.LUT UR38, UR38, UR6, URZ, 0x3c, !UPT ;  /* 0x0000000626267292 */ /* 0x000fe2000f8e3c3f */
[----:B------:R-:W-:Y:S01]  /*2b10*/  IMAD R189, R17, UR9, R6 ;  /* 0x0000000911bd7c24 */ /* 0x000fe2000f8e0206 */
[----:B------:R-:W-:Y:S02]  /*2b20*/  UIMAD UR39, UR4, -0xc, UR39 ;  /* 0xfffffff4042778a4 */ /* 0x000fe4000f8e0227 */
[----:B------:R-:W-:Y:S01]  /*2b30*/  @UP1 ULOP3.LUT UR38, UR38, 0x1, UR4, 0x78, !UPT ;  /* 0x0000000126261892 */ /* 0x000fe2000f8e7804 */
[----:B------:R-:W-:-:S02]  /*2b40*/  IMAD.IADD R3, R10, 0x1, -R9 ;  /* 0x000000010a037824 */ /* 0x000fc400078e0a09 */
[----:B----4-:R-:W-:-:S05]  /*2b50*/  IMAD.SHL.U32 R0, R7, 0x200, RZ ;  /* 0x0000020007007824 */ /* 0x010fca00078e00ff */
[C---:B------:R-:W-:Y:S01]  /*2b60*/  ISETP.GE.OR P0, PT, R0.reuse, UR7, P0 ;  /* 0x0000000700007c0c */ /* 0x040fe20008706670 */
[----:B------:R-:W-:Y:S01]  /*2b70*/  IMAD.WIDE R14, R7, 0x200, RZ ;  /* 0x00000200070e7825 */ /* 0x000fe200078e02ff */
[----:B------:R-:W-:-:S03]  /*2b80*/  IADD3 R23, -R0, UR7, R23 ;  /* 0x0000000700177c10 */ /* 0x000fc6000fffe117 */
[----:B------:R-:W-:Y:S01]  /*2b90*/  IMAD.WIDE.U32 R6, R17, UR8, R4 ;  /* 0x0000000811067c25 */ /* 0x000fe2000f8e0004 */
[----:B------:R-:W-:-:S03]  /*2ba0*/  LOP3.LUT R187, R14, R187, R8, 0xfe, !PT ;  /* 0x000000bb0ebb7212 */ /* 0x000fc600078efe08 */
[----:B------:R-:W-:Y:S02]  /*2bb0*/  IMAD.IADD R189, R7, 0x1, R189 ;  /* 0x0000000107bd7824 */ /* 0x000fe400078e02bd */
[----:B------:R-:W-:Y:S02]  /*2bc0*/  IMAD.MOV.U32 R0, RZ, RZ, -0x1 ;  /* 0xffffffffff007424 */ /* 0x000fe400078e00ff */
[----:B------:R-:W-:Y:S01]  /*2bd0*/  IMAD.MOV.U32 R188, RZ, RZ, R6 ;  /* 0x000000ffffbc7224 */ /* 0x000fe200078e0006 */
[----:B------:R-:W-:Y:S06]  /*2be0*/  @P0 BRA `(.L_x_33) ;  /* 0x0000009c00740947 */ /* 0x000fec0003800000 */
[----:B------:R-:W0:Y:S01]  /*2bf0*/  LDC.64 R6, c[0x0][0x5c8] ;  /* 0x00017200ff067b82 */ /* 0x000e220000000a00 */
[----:B-----5:R-:W-:Y:S01]  /*2c00*/  FSETP.NEU.AND P2, PT, R185, RZ, PT ;  /* 0x000000ffb900720b */ /* 0x020fe20003f4d000 */
[----:B------:R-:W-:Y:S01]  /*2c10*/  BSSY B0, `(.L_x_33) ;  /* 0x00009da000007945 */ /* 0x000fe20003800000 */
[----:B------:R-:W-:-:S04]  /*2c20*/  ISETP.GT.AND P0, PT, R3, RZ, PT ;  /* 0x000000ff0300720c */ /* 0x000fc80003f04270 */
[----:B------:R-:W-:Y:S01]  /*2c30*/  ISETP.GT.AND P1, PT, R23, RZ, P0 ;  /* 0x000000ff1700720c */ /* 0x000fe20000724270 */
[-C--:B0-----:R-:W-:Y:S02]  /*2c40*/  IMAD R8, R15, R6.reuse, RZ ;  /* 0x000000060f087224 */ /* 0x081fe400078e02ff */
[----:B------:R-:W-:-:S04]  /*2c50*/  IMAD.WIDE.U32 R188, R187, R6, R188 ;  /* 0x00000006bbbc7225 */ /* 0x000fc800078e00bc */
[----:B------:R-:W-:-:S04]  /*2c60*/  IMAD R9, R187, R7, R8 ;  /* 0x00000007bb097224 */ /* 0x000fc800078e0208 */
[----:B------:R-:W-:Y:S01]  /*2c70*/  IMAD.IADD R197, R189, 0x1, R9 ;  /* 0x00000001bdc57824 */ /* 0x000fe200078e0209 */
[----:B------:R-:W-:Y:S06]  /*2c80*/  @!P2 BRA `(.L_x_34) ;  /* 0x000000700040a947 */ /* 0x000fec0003800000 */
[----:B------:R-:W0:Y:S01]  /*2c90*/  LDC.64 R192, c[0x0][0x5b8] ;  /* 0x00016e00ffc07b82 */ /* 0x000e220000000a00 */
[----:B------:R-:W-:-:S07]  /*2ca0*/  ULDC.64 UR4, c[0x0][0x5c0] ;  /* 0x0001700000047ab9 */ /* 0x000fce0000000a00 */
[----:B------:R-:W1:Y:S08]  /*2cb0*/  LDC.64 R8, c[0x0][0x5b0] ;  /* 0x00016c00ff087b82 */ /* 0x000e700000000a00 */
[----:B------:R-:W2:Y:S01]  /*2cc0*/  LDC.64 R10, c[0x0][0x5a8] ;  /* 0x00016a00ff0a7b82 */ /* 0x000ea20000000a00 */
[-C--:B0-----:R-:W-:Y:S02]  /*2cd0*/  IMAD R208, R13, R192.reuse, RZ ;  /* 0x000000c00dd07224 */ /* 0x081fe400078e02ff */
[----:B------:R-:W-:-:S04]  /*2ce0*/  IMAD.WIDE.U32 R12, R17, R192, R4 ;  /* 0x000000c0110c7225 */ /* 0x000fc800078e0004 */
[----:B------:R-:W-:Y:S02]  /*2cf0*/  IMAD R208, R17, R193, R208 ;  /* 0x000000c111d07224 */ /* 0x000fe400078e02d0 */
[----:B-1----:R-:W-:Y:S02]  /*2d00*/  IMAD R14, R15, R8, RZ ;  /* 0x000000080f0e7224 */ /* 0x002fe400078e02ff */
[----:B------:R-:W-:Y:S02]  /*2d10*/  IMAD.IADD R15, R13, 0x1, R208 ;  /* 0x000000010d0f7824 */ /* 0x000fe400078e02d0 */
[----:B------:R-:W-:Y:S02]  /*2d20*/  IMAD R193, R187, R9, R14 ;  /* 0x00000009bbc17224 */ /* 0x000fe400078e020e */
[----:B------:R-:W-:-:S04]  /*2d30*/  IMAD.MOV.U32 R14, RZ, RZ, R12 ;  /* 0x000000ffff0e7224 */ /* 0x000fc800078e000c */
[----:B------:R-:W-:-:S04]  /*2d40*/  IMAD.WIDE.U32 R20, R187, R8, R14 ;  /* 0x00000008bb147225 */ /* 0x000fc800078e000e */
[----:B------:R-:W-:Y:S01]  /*2d50*/  IMAD.IADD R21, R21, 0x1, R193 ;  /* 0x0000000115157824 */ /* 0x000fe200078e02c1 */
[----:B--2---:R-:W-:-:S04]  /*2d60*/  LEA R190, P2, R20, R10, 0x1 ;  /* 0x0000000a14be7211 */ /* 0x004fc800078408ff */
[----:B------:R-:W-:-:S05]  /*2d70*/  LEA.HI.X R191, R20, R11, R21, 0x1, P2 ;  /* 0x0000000b14bf7211 */ /* 0x000fca00010f0c15 */
[----:B------:R0:W2:Y:S01]  /*2d80*/  @P1 LDG.E.LTC128B.U16 R196, desc[UR36][R190.64] ;  /* 0x00000024bec41981 */ /* 0x0000a2000c1e1520 */
[----:B------:R-:W-:Y:S01]  /*2d90*/  ISETP.GT.AND P3, PT, R3, 0x1, PT ;  /* 0x000000010300780c */ /* 0x000fe20003f64270 */
[----:B------:R-:W-:Y:S01]  /*2da0*/  IMAD.WIDE.U32 R194, R187, R8, R4 ;  /* 0x00000008bbc27225 */ /* 0x000fe200078e0004 */
[----:B------:R-:W-:Y:S03]  /*2db0*/  BSSY B1, `(.L_x_35) ;  /* 0x0000014000017945 */ /* 0x000fe60003800000 */
[----:B------:R-:W-:Y:S02]  /*2dc0*/  IMAD.IADD R195, R193, 0x1, R195 ;  /* 0x00000001c1c37824 */ /* 0x000fe400078e02c3 */
[----:B------:R-:W-:-:S04]  /*2dd0*/  IMAD.WIDE.U32 R194, R17, R192, R194 ;  /* 0x000000c011c27225 */ /* 0x000fc800078e00c2 */
[----:B0-----:R-:W-:Y:S02]  /*2de0*/  IMAD.SHL.U32 R190, R8, 0x8, RZ ;  /* 0x0000000808be7824 */ /* 0x001fe400078e00ff */
[----:B--2---:R-:W-:-:S05]  /*2df0*/  HADD2.F32 R20, -RZ, R196.H0_H0 ;  /* 0x200000c4ff147230 */ /* 0x004fca0000004100 */
[----:B------:R-:W-:Y:S01]  /*2e00*/  FMUL R21, R20, R185 ;  /* 0x000000b914157220 */ /* 0x000fe20000400000 */
[----:B------:R-:W-:-:S03]  /*2e10*/  LEA R20, P2, R188, UR4, 0x1 ;  /* 0x00000004bc147c11 */ /* 0x000fc6000f8408ff */
[----:B------:R-:W-:Y:S01]  /*2e20*/  FFMA R176, R176, R186, R21 ;  /* 0x000000bab0b07223 */ /* 0x000fe20000000015 */
[----:B------:R-:W-:Y:S02]  /*2e30*/  LEA.HI.X R21, R188, UR5, R197, 0x1, P2 ;  /* 0x00000005bc157c11 */ /* 0x000fe400090f0cc5 */
[----:B------:R-:W-:Y:S02]  /*2e40*/  ISETP.GT.AND P2, PT, R23, RZ, P3 ;  /* 0x000000ff1700720c */ /* 0x000fe40001f44270 */
[----:B------:R-:W-:Y:S01]  /*2e50*/  F2FP.F16.F32.PACK_AB R189, RZ, R176 ;  /* 0x000000b0ffbd723e */ /* 0x000fe200000000ff */
[----:B------:R-:W-:Y:S01]  /*2e60*/  IMAD.IADD R176, R208, 0x1, R195 ;  /* 0x00000001d0b07824 */ /* 0x000fe200078e02c3 */
[C---:B------:R-:W-:Y:S02]  /*2e70*/  LEA R188, P4, R194.reuse, R10, 0x1 ;  /* 0x0000000ac2bc7211 */ /* 0x040fe400078808ff */
[----:B------:R-:W-:Y:S02]  /*2e80*/  PRMT R191, R189, 0x7610, R191 ;  /* 0x00007610bdbf7816 */ /* 0x000fe400000000bf */
[----:B------:R-:W-:-:S02]  /*2e90*/  LEA.HI.X R189, R194, R11, R176, 0x1, P4 ;  /* 0x0000000bc2bd7211 */ /* 0x000fc400020f0cb0 */
[----:B------:R-:W-:Y:S01]  /*2ea0*/  PRMT R194, R196, 0x7610, R194 ;  /* 0x00007610c4c27816 */ /* 0x000fe200000000c2 */
[----:B------:R0:W-:Y:S02]  /*2eb0*/  @P1 STG.E.U16 desc[UR36][R20.64], R191 ;  /* 0x000000bf14001986 */ /* 0x0001e4000c101524 */
[----:B0-----:R-:W-:Y:S01]  /*2ec0*/  SHF.L.U64.HI R191, R8, 0x3, R9 ;  /* 0x0000000308bf7819 */ /* 0x001fe20000010209 */
[----:B------:R-:W-:Y:S06]  /*2ed0*/  @!P2 BRA `(.L_x_36) ;  /* 0x000000000004a947 */ /* 0x000fec0003800000 */
[----:B------:R0:W5:Y:S02]  /*2ee0*/  LDG.E.LTC128B.U16 R194, desc[UR36][R188.64+0x2] ;  /* 0x00000224bcc27981 */ /* 0x000164000c1e1520 */
.L_x_36:
[----:B------:R-:W-:Y:S05]  /*2ef0*/  BSYNC B1 ;  /* 0x0000000000017941 */ /* 0x000fea0003800000 */
.L_x_35:
[----:B-----5:R-:W-:Y:S01]  /*2f00*/  HADD2.F32 R176, -RZ, R194.H0_H0 ;  /* 0x200000c2ffb07230 */ /* 0x020fe20000004100 */
[----:B------:R-:W-:Y:S01]  /*2f10*/  ISETP.GT.AND P1, PT, R23, 0x8, P0 ;  /* 0x000000081700780c */ /* 0x000fe20000724270 */
[----:B------:R-:W-:Y:S01]  /*2f20*/  IMAD.WIDE.U32 R196, R187, R8, R190 ;  /* 0x00000008bbc47225 */ /* 0x000fe200078e00be */
[----:B------:R-:W-:-:S03]  /*2f30*/  PRMT R200, R194, 0x7610, R200 ;  /* 0x00007610c2c87816 */ /* 0x000fc600000000c8 */
[----:B------:R-:W-:Y:S01]  /*2f40*/  FMUL R176, R176, R185 ;  /* 0x000000b9b0b07220 */ /* 0x000fe20000400000 */
[----:B------:R-:W-:Y:S01]  /*2f50*/  IMAD.IADD R201, R193, 0x1, R197 ;  /* 0x00000001c1c97824 */ /* 0x000fe200078e02c5 */
[----:B------:R-:W-:Y:S02]  /*2f60*/  IADD3 R195, P4, R12, R196, RZ ;  /* 0x000000c40cc37210 */ /* 0x000fe40007f9e0ff */
[----:B------:R-:W-:-:S03]  /*2f70*/  FFMA R177, R177, R186, R176 ;  /* 0x000000bab1b17223 */ /* 0x000fc600000000b0 */
[----:B------:R-:W-:Y:S01]  /*2f80*/  IMAD.X R198, R201, 0x1, R15, P4 ;  /* 0x00000001c9c67824 */ /* 0x000fe200020e060f */
[C---:B------:R-:W-:Y:S02]  /*2f90*/  LEA R176, P4, R195.reuse, R10, 0x1 ;  /* 0x0000000ac3b07211 */ /* 0x040fe400078808ff */
[----:B------:R-:W-:Y:S02]  /*2fa0*/  F2FP.F16.F32.PACK_AB R199, RZ, R177 ;  /* 0x000000b1ffc7723e */ /* 0x000fe400000000ff */
[----:B------:R-:W-:-:S03]  /*2fb0*/  LEA.HI.X R177, R195, R11, R198, 0x1, P4 ;  /* 0x0000000bc3b17211 */ /* 0x000fc600020f0cc6 */
[----:B------:R1:W-:Y:S04]  /*2fc0*/  @P2 STG.E.U16 desc[UR36][R20.64+0x2], R199 ;  /* 0x000002c714002986 */ /* 0x0003e8000c101524 */
[----:B------:R2:W3:Y:S01]  /*2fd0*/  @P1 LDG.E.LTC128B.U16 R200, desc[UR36][R176.64] ;  /* 0x00000024b0c81981 */ /* 0x0004e2000c1e1520 */
[----:B------:R-:W-:Y:S01]  /*2fe0*/  IADD3 R198, P2, R4, R196, RZ ;  /* 0x000000c404c67210 */ /* 0x000fe20007f5e0ff */
[C---:B------:R-:W-:Y:S01]  /*2ff0*/  IMAD.SHL.U32 R212, R6.reuse, 0x10, RZ ;  /* 0x0000001006d47824 */ /* 0x040fe200078e00ff */
[----:B------:R-:W-:Y:S01]  /*3000*/  SHF.L.U64.HI R209, R6, 0x4, R7 ;  /* 0x0000000406d17819 */ /* 0x000fe20000010207 */
[----:B------:R-:W-:Y:S02]  /*3010*/  BSSY B1, `(.L_x_37) ;  /* 0x0000010000017945 */ /* 0x000fe40003800000 */
[----:B-1----:R-:W-:Y:S01]  /*3020*/  IMAD.X R199, R5, 0x1, R201, P2 ;  /* 0x0000000105c77824 */ /* 0x002fe200010e06c9 */
[----:B------:R-:W-:Y:S01]  /*3030*/  ISETP.GT.AND P2, PT, R23, 0x8, P3 ;  /* 0x000000081700780c */ /* 0x000fe20001f44270 */
[----:B------:R-:W-:-:S03]  /*3040*/  IMAD.WIDE.U32 R198, R17, R192, R198 ;  /* 0x000000c011c67225 */ /* 0x000fc600078e00c6 */
[----:B--2---:R-:W-:Y:S01]  /*3050*/  LEA R176, P5, R198, R10, 0x1 ;  /* 0x0000000ac6b07211 */ /* 0x004fe200078a08ff */
[----:B---3--:R-:W-:-:S05]  /*3060*/  HADD2.F32 R194, -RZ, R200.H0_H0 ;  /* 0x200000c8ffc27230 */ /* 0x008fca0000004100 */
[----:B------:R-:W-:Y:S01]  /*3070*/  FMUL R195, R194, R185 ;  /* 0x000000b9c2c37220 */ /* 0x000fe20000400000 */
[----:B------:R-:W-:-:S03]  /*3080*/  IADD3 R194, P4, R212, R20, RZ ;  /* 0x00000014d4c27210 */ /* 0x000fc60007f9e0ff */
[----:B------:R-:W-:Y:S01]  /*3090*/  FFMA R195, R178, R186, R195 ;  /* 0x000000bab2c37223 */ /* 0x000fe200000000c3 */
[----:B------:R-:W-:-:S04]  /*30a0*/  IMAD.IADD R178, R208, 0x1, R199 ;  /* 0x00000001d0b27824 */ /* 0x000fc800078e02c7 */
[----:B------:R-:W-:Y:S01]  /*30b0*/  F2FP.F16.F32.PACK_AB R199, RZ, R195 ;  /* 0x000000c3ffc7723e */ /* 0x000fe200000000ff */
[----:B------:R-:W-:Y:S01]  /*30c0*/  IMAD.X R195, R209, 0x1, R21, P4 ;  /* 0x00000001d1c37824 */ /* 0x000fe200020e0615 */
[----:B------:R-:W-:-:S04]  /*30d0*/  LEA.HI.X R177, R198, R11, R178, 0x1, P5 ;  /* 0x0000000bc6b17211 */ /* 0x000fc800028f0cb2 */
[----:B------:R1:W-:Y:S01]  /*30e0*/  @P1 STG.E.U16 desc[UR36][R194.64], R199 ;  /* 0x000000c7c2001986 */ /* 0x0003e2000c101524 */
[----:B------:R-:W-:Y:S05]  /*30f0*/  @!P2 BRA `(.L_x_38) ;  /* 0x000000000004a947 */ /* 0x000fea0003800000 */
[----:B------:R2:W5:Y:S02]  /*3100*/  LDG.E.LTC128B.U16 R200, desc[UR36][R176.64+0x2] ;  /* 0x00000224b0c87981 */ /* 0x000564000c1e1520 */
.L_x_38:
[----:B------:R-:W-:Y:S05]  /*3110*/  BSYNC B1 ;  /* 0x0000000000017941 */ /* 0x000fea0003800000 */
.L_x_37:
[----:B-----5:R-:W-:Y:S01]  /*3120*/  HADD2.F32 R178, -RZ, R200.H0_H0 ;  /* 0x200000c8ffb27230 */ /* 0x020fe20000004100 */
[----:B------:R-:W-:Y:S01]  /*3130*/  ISETP.GT.AND P1, PT, R3, 0x8, PT ;  /* 0x000000080300780c */ /* 0x000fe20003f24270 */
[----:B------:R-:W-:Y:S03]  /*3140*/  BSSY B1, `(.L_x_39) ;  /* 0x000000b000017945 */ /* 0x000fe60003800000 */
[----:B------:R-:W-:Y:S01]  /*3150*/  FMUL R178, R178, R185 ;  /* 0x000000b9b2b27220 */ /* 0x000fe20000400000 */
[----:B------:R-:W-:-:S03]  /*3160*/  ISETP.GT.AND P4, PT, R23, RZ, P1 ;  /* 0x000000ff1700720c */ /* 0x000fc60000f84270 */
[----:B------:R-:W-:Y:S01]  /*3170*/  FFMA R178, R179, R186, R178 ;  /* 0x000000bab3b27223 */ /* 0x000fe200000000b2 */
[----:B------:R-:W-:-:S04]  /*3180*/  IMAD.MOV.U32 R179, RZ, RZ, R195 ;  /* 0x000000ffffb37224 */ /* 0x000fc800078e00c3 */
[----:B------:R-:W-:-:S04]  /*3190*/  F2FP.F16.F32.PACK_AB R178, RZ, R178 ;  /* 0x000000b2ffb2723e */ /* 0x000fc800000000ff */
[----:B------:R-:W-:Y:S01]  /*31a0*/  PRMT R198, R178, 0x7610, R198 ;  /* 0x00007610b2c67816 */ /* 0x000fe200000000c6 */
[----:B------:R-:W-:-:S05]  /*31b0*/  IMAD.MOV.U32 R178, RZ, RZ, R194 ;  /* 0x000000ffffb27224 */ /* 0x000fca00078e00c2 */
[----:B------:R3:W-:Y:S01]  /*31c0*/  @P2 STG.E.U16 desc[UR36][R178.64+0x2], R198 ;  /* 0x000002c6b2002986 */ /* 0x0007e2000c101524 */
[----:B------:R-:W-:Y:S05]  /*31d0*/  @!P4 BRA `(.L_x_40) ;  /* 0x000000000004c947 */ /* 0x000fea0003800000 */
[----:B------:R4:W5:Y:S02]  /*31e0*/  LDG.E.LTC128B.U16 R200, desc[UR36][R188.64+0x10] ;  /* 0x00001024bcc87981 */ /* 0x000964000c1e1520 */
.L_x_40:
[----:B------:R-:W-:Y:S05]  /*31f0*/  BSYNC B1 ;  /* 0x0000000000017941 */ /* 0x000fea0003800000 */
.L_x_39:
[----:B---3-5:R-:W-:Y:S01]  /*3200*/  HADD2.F32 R198, -RZ, R200.H0_H0 ;  /* 0x200000c8ffc67230 */ /* 0x028fe20000004100 */
[----:B------:R-:W-:Y:S01]  /*3210*/  ISETP.GT.AND P2, PT, R3, 0x9, PT ;  /* 0x000000090300780c */ /* 0x000fe20003f44270 */
[----:B------:R-:W-:Y:S03]  /*3220*/  BSSY B1, `(.L_x_41) ;  /* 0x0000008000017945 */ /* 0x000fe60003800000 */
[----:B-1----:R-:W-:Y:S01]  /*3230*/  FMUL R199, R198, R185 ;  /* 0x000000b9c6c77220 */ /* 0x002fe20000400000 */
[----:B------:R-:W-:-:S03]  /*3240*/  ISETP.GT.AND P5, PT, R23, RZ, P2 ;  /* 0x000000ff1700720c */ /* 0x000fc600017a4270 */
[----:B------:R-:W-:-:S05]  /*3250*/  FFMA R199, R180, R186, R199 ;  /* 0x000000bab4c77223 */ /* 0x000fca00000000c7 */
[----:B------:R-:W-:-:S05]  /*3260*/  F2FP.F16.F32.PACK_AB R199, RZ, R199 ;  /* 0x000000c7ffc7723e */ /* 0x000fca00000000ff */
[----:B------:R1:W-:Y:S01]  /*3270*/  @P4 STG.E.U16 desc[UR36][R20.64+0x10], R199 ;  /* 0x000010c714004986 */ /* 0x0003e2000c101524 */
[----:B------:R-:W-:Y:S05]  /*3280*/  @!P5 BRA `(.L_x_42) ;  /* 0x000000000004d947 */ /* 0x000fea0003800000 */
[----:B------:R3:W5:Y:S02]  /*3290*/  LDG.E.LTC128B.U16 R200, desc[UR36][R188.64+0x12] ;  /* 0x00001224bcc87981 */ /* 0x000764000c1e1520 */
.L_x_42:
[----:B------:R-:W-:Y:S05]  /*32a0*/  BSYNC B1 ;  /* 0x0000000000017941 */ /* 0x000fea0003800000 */
.L_x_41:
[----:B-----5:R-:W-:Y:S01]  /*32b0*/  HADD2.F32 R180, -RZ, R200.H0_H0 ;  /* 0x200000c8ffb47230 */ /* 0x020fe20000004100 */
[----:B------:R-:W-:Y:S01]  /*32c0*/  ISETP.GT.AND P4, PT, R23, 0x8, P1 ;  /* 0x000000081700780c */ /* 0x000fe20000f84270 */
[----:B------:R-:W-:Y:S03]  /*32d0*/  BSSY B1, `(.L_x_43) ;  /* 0x0000009000017945 */ /* 0x000fe60003800000 */
[----:B------:R-:W-:-:S04]  /*32e0*/  FMUL R180, R180, R185 ;  /* 0x000000b9b4b47220 */ /* 0x000fc80000400000 */
[----:B------:R-:W-:-:S05]  /*32f0*/  FFMA R180, R181, R186, R180 ;  /* 0x000000bab5b47223 */ /* 0x000fca00000000b4 */
[----:B------:R-:W-:-:S04]  /*3300*/  F2FP.F16.F32.PACK_AB R180, RZ, R180 ;  /* 0x000000b4ffb4723e */ /* 0x000fc800000000ff */
[----:B------:R-:W-:Y:S02]  /*3310*/  PRMT R181, R180, 0x7610, R181 ;  /* 0x00007610b4b57816 */ /* 0x000fe400000000b5 */
[----:B------:R-:W-:-:S03]  /*3320*/  PRMT R180, R200, 0x7610, R180 ;  /* 0x00007610c8b47816 */ /* 0x000fc600000000b4 */
[----:B------:R0:W-:Y:S01]  /*3330*/  @P5 STG.E.U16 desc[UR36][R20.64+0x12], R181 ;  /* 0x000012b514005986 */ /* 0x0001e2000c101524 */
[----:B------:R-:W-:Y:S05]  /*3340*/  @!P4 BRA `(.L_x_44) ;  /* 0x000000000004c947 */ /* 0x000fea0003800000 */
[----:B------:R0:W5:Y:S02]  /*3350*/  LDG.E.LTC128B.U16 R180, desc[UR36][R176.64+0x10] ;  /* 0x00001024b0b47981 */ /* 0x000164000c1e1520 */
.L_x_44:
[----:B------:R-:W-:Y:S05]  /*3360*/  BSYNC B1 ;  /* 0x0000000000017941 */ /* 0x000fea0003800000 */
.L_x_43:
[----:B-----5:R-:W-:Y:S01]  /*3370*/  HADD2.F32 R198, -RZ, R180.H0_H0 ;  /* 0x200000b4ffc67230 */ /* 0x020fe20000004100 */
[----:B------:R-:W-:Y:S01]  /*3380*/  ISETP.GT.AND P5, PT, R23, 0x8, P2 ;  /* 0x000000081700780c */ /* 0x000fe200017a4270 */
[----:B------:R-:W-:Y:S01]  /*3390*/  IMAD.MOV.U32 R200, RZ, RZ, R196 ;  /* 0x000000ffffc87224 */ /* 0x000fe200078e00c4 */
[----:B------:R-:W-:Y:S01]  /*33a0*/  BSSY B1, `(.L_x_45) ;  /* 0x000000c000017945 */ /* 0x000fe20003800000 */
[----:B------:R-:W-:Y:S02]  /*33b0*/  IMAD R9, R9, 0x78, RZ ;  /* 0x0000007809097824 */ /* 0x000fe400078e02ff */
[----:B0-----:R-:W-:Y:S01]  /*33c0*/  FMUL R181, R198, R185 ;  /* 0x000000b9c6b57220 */ /* 0x001fe20000400000 */
[----:B-1----:R-:W-:-:S04]  /*33d0*/  IMAD.WIDE.U32 R198, R8, 0x78, R200 ;  /* 0x0000007808c67825 */ /* 0x002fc800078e00c8 */
[----:B------:R-:W-:Y:S01]  /*33e0*/  FFMA R181, R182, R186, R181 ;  /* 0x000000bab6b57223 */ /* 0x000fe200000000b5 */
[----:B------:R-:W-:-:S04]  /*33f0*/  IMAD.IADD R205, R199, 0x1, R9 ;  /* 0x00000001c7cd7824 */ /* 0x000fc800078e0209 */
[----:B------:R-:W-:-:S04]  /*3400*/  F2FP.F16.F32.PACK_AB R181, RZ, R181 ;  /* 0x000000b5ffb5723e */ /* 0x000fc800000000ff */
[----:B------:R-:W-:-:S05]  /*3410*/  PRMT R182, R181, 0x7610, R182 ;  /* 0x00007610b5b67816 */ /* 0x000fca00000000b6 */
[----:B------:R0:W-:Y:S01]  /*3420*/  @P4 STG.E.U16 desc[UR36][R194.64+0x10], R182 ;  /* 0x000010b6c2004986 */ /* 0x0001e2000c101524 */
[----:B------:R-:W-:Y:S01]  /*3430*/  IADD3 R181, P4, R12, R198, RZ ;  /* 0x000000c60cb57210 */ /* 0x000fe20007f9e0ff */
[----:B------:R-:W-:-:S12]  /*3440*/  @!P5 BRA `(.L_x_46) ;  /* 0x000000000004d947 */ /* 0x000fd80003800000 */
[----:B------:R1:W5:Y:S02]  /*3450*/  LDG.E.LTC128B.U16 R180, desc[UR36][R176.64+0x12] ;  /* 0x00001224b0b47981 */ /* 0x000364000c1e1520 */
.L_x_46:
[----:B------:R-:W-:Y:S05]  /*3460*/  BSYNC B1 ;  /* 0x0000000000017941 */ /* 0x000fea0003800000 */
.L_x_45:
[----:B0----5:R-:W-:Y:S01]  /*3470*/  HADD2.F32 R182, -RZ, R180.H0_H0 ;  /* 0x200000b4ffb67230 */ /* 0x021fe20000004100 */
[----:B------:R-:W-:Y:S01]  /*3480*/  PRMT R210, R180, 0x7610, R210 ;  /* 0x00007610b4d27816 */ /* 0x000fe200000000d2 */
[----:B------:R-:W-:Y:S01]  /*3490*/  IMAD.X R196, R205, 0x1, R15, P4 ;  /* 0x00000001cdc47824 */ /* 0x000fe200020e060f */
[C---:B------:R-:W-:Y:S02]  /*34a0*/  LEA R200, P4, R181.reuse, R10, 0x1 ;  /* 0x0000000ab5c87211 */ /* 0x040fe400078808ff */
[----:B------:R-:W-:Y:S02]  /*34b0*/  FMUL R182, R182, R185 ;  /* 0x000000b9b6b67220 */ /* 0x000fe40000400000 */
[----:B------:R-:W-:Y:S02]  /*34c0*/  LEA.HI.X R201, R181, R11, R196, 0x1, P4 ;  /* 0x0000000bb5c97211 */ /* 0x000fe400020f0cc4 */
[----:B------:R-:W-:Y:S01]  /*34d0*/  FFMA R182, R183, R186, R182 ;  /* 0x000000bab7b67223 */ /* 0x000fe200000000b6 */
[----:B------:R-:W-:-:S04]  /*34e0*/  ISETP.GT.AND P4, PT, R23, 0x80, P0 ;  /* 0x000000801700780c */ /* 0x000fc80000784270 */
[----:B------:R-:W-:-:S04]  /*34f0*/  F2FP.F16.F32.PACK_AB R182, RZ, R182 ;  /* 0x000000b6ffb6723e */ /* 0x000fc800000000ff */
[----:B------:R-:W-:-:S05]  /*3500*/  PRMT R181, R182, 0x7610, R181 ;  /* 0x00007610b6b57816 */ /* 0x000fca00000000b5 */
[----:B------:R0:W-:Y:S04]  /*3510*/  @P5 STG.E.U16 desc[UR36][R194.64+0x12], R181 ;  /* 0x000012b5c2005986 */ /* 0x0001e8000c101524 */
[----:B------:R-:W2:Y:S01]  /*3520*/  @P4 LDG.E.LTC128B.U16 R210, desc[UR36][R200.64] ;  /* 0x00000024c8d24981 */ /* 0x000ea2000c1e1520 */
[----:B------:R-:W-:Y:S01]  /*3530*/  IMAD.WIDE.U32 R202, R8, 0x78, R190 ;  /* 0x0000007808ca7825 */ /* 0x000fe200078e00be */
[----:B------:R-:W-:Y:S03]  /*3540*/  BSSY B1, `(.L_x_47) ;  /* 0x0000018000017945 */ /* 0x000fe60003800000 */
[----:B------:R-:W-:Y:S02]  /*3550*/  IMAD.MOV.U32 R180, RZ, RZ, R202 ;  /* 0x000000ffffb47224 */ /* 0x000fe400078e00ca */
[----:B------:R-:W-:-:S02]  /*3560*/  IMAD R211, R7, 0xf0, RZ ;  /* 0x000000f007d37824 */ /* 0x000fc400078e02ff */
[----:B0-----:R-:W-:Y:S02]  /*3570*/  IMAD.IADD R181, R9, 0x1, R203 ;  /* 0x0000000109b57824 */ /* 0x001fe400078e02cb */
[----:B------:R-:W-:-:S03]  /*3580*/  IMAD.WIDE.U32 R182, R187, R8, R180 ;  /* 0x00000008bbb67225 */ /* 0x000fc600078e00b4 */
[----:B------:R-:W-:-:S04]  /*3590*/  IADD3 R196, P5, R4, R182, RZ ;  /* 0x000000b604c47210 */ /* 0x000fc80007fbe0ff */
[----:B------:R-:W-:-:S03]  /*35a0*/  IADD3.X R197, R5, R193, R183, P5, !PT ;  /* 0x000000c105c57210 */ /* 0x000fc60002ffe4b7 */
[----:B------:R-:W-:-:S04]  /*35b0*/  IMAD.WIDE.U32 R196, R17, R192, R196 ;  /* 0x000000c011c47225 */ /* 0x000fc800078e00c4 */
[----:B--2---:R-:W-:-:S05]  /*35c0*/  HADD2.F32 R182, -RZ, R210.H0_H0 ;  /* 0x200000d2ffb67230 */ /* 0x004fca0000004100 */
[----:B------:R-:W-:-:S04]  /*35d0*/  FMUL R183, R182, R185 ;  /* 0x000000b9b6b77220 */ /* 0x000fc80000400000 */
[----:B------:R-:W-:Y:S01]  /*35e0*/  FFMA R168, R168, R186, R183 ;  /* 0x000000baa8a87223 */ /* 0x000fe200000000b7 */
[----:B------:R-:W-:Y:S01]  /*35f0*/  IMAD.WIDE.U32 R182, R6, 0xf0, R194 ;  /* 0x000000f006b67825 */ /* 0x000fe200078e00c2 */
[----:B------:R-:W-:-:S03]  /*3600*/  LEA R194, P5, R196, R10, 0x1 ;  /* 0x0000000ac4c27211 */ /* 0x000fc600078a08ff */
[----:B------:R-:W-:Y:S01]  /*3610*/  F2FP.F16.F32.PACK_AB R195, RZ, R168 ;  /* 0x000000a8ffc3723e */ /* 0x000fe200000000ff */
[----:B------:R-:W-:Y:S02]  /*3620*/  IMAD.IADD R168, R208, 0x1, R197 ;  /* 0x00000001d0a87824 */ /* 0x000fe400078e02c5 */
[----:B------:R-:W-:Y:S01]  /*3630*/  IMAD.IADD R197, R183, 0x1, R211 ;  /* 0x00000001b7c57824 */ /* 0x000fe200078e02d3 */
[----:B------:R-:W-:Y:S02]  /*3640*/  PRMT R199, R195, 0x7610, R199 ;  /* 0x00007610c3c77816 */ /* 0x000fe400000000c7 */
[----:B------:R-:W-:Y:S01]  /*3650*/  LEA.HI.X R195, R196, R11, R168, 0x1, P5 ;  /* 0x0000000bc4c37211 */ /* 0x000fe200028f0ca8 */
[----:B------:R-:W-:Y:S01]  /*3660*/  @P4 IMAD.MOV.U32 R196, RZ, RZ, R182 ;  /* 0x000000ffffc44224 */ /* 0x000fe200078e00b6 */
[----:B------:R-:W-:-:S04]  /*3670*/  ISETP.GT.AND P5, PT, R23, 0x80, P3 ;  /* 0x000000801700780c */ /* 0x000fc80001fa4270 */
[----:B------:R0:W-:Y:S01]  /*3680*/  @P4 STG.E.U16 desc[UR36][R196.64], R199 ;  /* 0x000000c7c4004986 */ /* 0x0001e2000c101524 */
[----:B------:R-:W-:-:S08]  /*3690*/  IADD3 R198, P4, R190, R198, RZ ;  /* 0x000000c6bec67210 */ /* 0x000fd00007f9e0ff */
[----:B------:R-:W-:Y:S05]  /*36a0*/  @!P5 BRA `(.L_x_48) ;  /* 0x000000000004d947 */ /* 0x000fea0003800000 */
[----:B------:R2:W5:Y:S02]  /*36b0*/  LDG.E.LTC128B.U16 R210, desc[UR36][R194.64+0x2] ;  /* 0x00000224c2d27981 */ /* 0x000564000c1e1520 */
.L_x_48:
[----:B------:R-:W-:Y:S05]  /*36c0*/  BSYNC B1 ;  /* 0x0000000000017941 */ /* 0x000fea0003800000 */
.L_x_47:
[----:B-----5:R-:W-:Y:S01]  /*36d0*/  HADD2.F32 R168, -RZ, R210.H0_H0 ;  /* 0x200000d2ffa87230 */ /* 0x020fe20000004100 */
[----:B------:R-:W-:Y:S01]  /*36e0*/  BSSY B1, `(.L_x_49) ;  /* 0x0000012000017945 */ /* 0x000fe20003800000 */
[----:B0-----:R-:W-:Y:S01]  /*36f0*/  IMAD.X R199, R205, 0x1, R191, P4 ;  /* 0x00000001cdc77824 */ /* 0x001fe200020e06bf */
[----:B------:R-:W-:Y:S01]  /*3700*/  IADD3 R200, P4, R198, R12, RZ ;  /* 0x0000000cc6c87210 */ /* 0x000fe20007f9e0ff */
[----:B------:R-:W-:-:S04]  /*3710*/  IMAD.WIDE.U32 R206, R6, 0xf0, R178 ;  /* 0x000000f006ce7825 */ /* 0x000fc800078e00b2 */
[----:B------:R-:W-:Y:S01]  /*3720*/  FMUL R168, R168, R185 ;  /* 0x000000b9a8a87220 */ /* 0x000fe20000400000 */
[----:B------:R-:W-:Y:S01]  /*3730*/  PRMT R213, R210, 0x7610, R213 ;  /* 0x00007610d2d57816 */ /* 0x000fe200000000d5 */
[----:B------:R-:W-:Y:S02]  /*3740*/  IMAD.X R201, R199, 0x1, R15, P4 ;  /* 0x00000001c7c97824 */ /* 0x000fe400020e060f */
[----:B------:R-:W-:Y:S01]  /*3750*/  FFMA R169, R169, R186, R168 ;  /* 0x000000baa9a97223 */ /* 0x000fe200000000a8 */
[----:B------:R-:W-:Y:S01]  /*3760*/  LEA R168, P4, R200, R10, 0x1 ;  /* 0x0000000ac8a87211 */ /* 0x000fe200078808ff */
[----:B------:R-:W-:-:S03]  /*3770*/  IMAD.IADD R205, R211, 0x1, R207 ;  /* 0x00000001d3cd7824 */ /* 0x000fc600078e02cf */
[----:B------:R-:W-:Y:S02]  /*3780*/  F2FP.F16.F32.PACK_AB R204, RZ, R169 ;  /* 0x000000a9ffcc723e */ /* 0x000fe400000000ff */
[----:B------:R-:W-:Y:S02]  /*3790*/  LEA.HI.X R169, R200, R11, R201, 0x1, P4 ;  /* 0x0000000bc8a97211 */ /* 0x000fe400020f0cc9 */
[----:B------:R-:W-:Y:S01]  /*37a0*/  PRMT R200, R204, 0x7610, R200 ;  /* 0x00007610ccc87816 */ /* 0x000fe200000000c8 */
[----:B------:R-:W-:Y:S01]  /*37b0*/  IMAD.MOV.U32 R204, RZ, RZ, R206 ;  /* 0x000000ffffcc7224 */ /* 0x000fe200078e00ce */
[----:B------:R-:W-:-:S04]  /*37c0*/  ISETP.GT.AND P4, PT, R23, 0x88, P0 ;  /* 0x000000881700780c */ /* 0x000fc80000784270 */
[----:B------:R0:W-:Y:S09]  /*37d0*/  @P5 STG.E.U16 desc[UR36][R204.64+0x2], R200 ;  /* 0x000002c8cc005986 */ /* 0x0001f2000c101524 */
[----:B------:R-:W-:Y:S05]  /*37e0*/  @!P4 BRA `(.L_x_50) ;  /* 0x000000000004c947 */ /* 0x000fea0003800000 */
[----:B------:R0:W5:Y:S02]  /*37f0*/  LDG.E.LTC128B.U16 R213, desc[UR36][R168.64] ;  /* 0x00000024a8d57981 */ /* 0x000164000c1e1520 */
.L_x_50:
[----:B------:R-:W-:Y:S05]  /*3800*/  BSYNC B1 ;  /* 0x0000000000017941 */ /* 0x000fea0003800000 */
.L_x_49:
[----:B0----5:R-:W-:Y:S01]  /*3810*/  HADD2.F32 R168, -RZ, R213.H0_H0 ;  /* 0x200000d5ffa87230 */ /* 0x021fe20000004100 */
[----:B------:R-:W-:Y:S01]  /*3820*/  IADD3 R202, P5, R190, R202, RZ ;  /* 0x000000cabeca7210 */ /* 0x000fe20007fbe0ff */
[----:B------:R-:W-:Y:S03]  /*3830*/  BSSY B1, `(.L_x_51) ;  /* 0x0000013000017945 */ /* 0x000fe60003800000 */
[----:B------:R-:W-:Y:S01]  /*3840*/  FMUL R169, R168, R185 ;  /* 0x000000b9a8a97220 */ /* 0x000fe20000400000 */
[----:B------:R-:W-:Y:S01]  /*3850*/  IMAD.X R203, R181, 0x1, R191, P5 ;  /* 0x00000001b5cb7824 */ /* 0x000fe200028e06bf */
[----:B------:R-:W-:Y:S02]  /*3860*/  IADD3 R200, P5, R212, R182, RZ ;  /* 0x000000b6d4c87210 */ /* 0x000fe40007fbe0ff */
[----:B------:R-:W-:-:S03]  /*3870*/  FFMA R169, R170, R186, R169 ;  /* 0x000000baaaa97223 */ /* 0x000fc600000000a9 */
[----:B------:R-:W-:Y:S01]  /*3880*/  IMAD.X R201, R197, 0x1, R209, P5 ;  /* 0x00000001c5c97824 */ /* 0x000fe200028e06d1 */
[----:B------:R-:W-:Y:S02]  /*3890*/  ISETP.GT.AND P5, PT, R23, 0x88, P3 ;  /* 0x000000881700780c */ /* 0x000fe40001fa4270 */
[----:B------:R-:W-:-:S04]  /*38a0*/  F2FP.F16.F32.PACK_AB R169, RZ, R169 ;  /* 0x000000a9ffa9723e */ /* 0x000fc800000000ff */
[----:B------:R-:W-:Y:S01]  /*38b0*/  PRMT R170, R169, 0x7610, R170 ;  /* 0x00007610a9aa7816 */ /* 0x000fe200000000aa */
[----:B------:R-:W-:-:S04]  /*38c0*/  IMAD.WIDE.U32 R168, R187, R8, R202 ;  /* 0x00000008bba87225 */ /* 0x000fc800078e00ca */
[----:B------:R0:W-:Y:S01]  /*38d0*/  @P4 STG.E.U16 desc[UR36][R200.64], R170 ;  /* 0x000000aac8004986 */ /* 0x0001e2000c101524 */
[----:B------:R-:W-:-:S04]  /*38e0*/  IADD3 R210, P4, R4, R168, RZ ;  /* 0x000000a804d27210 */ /* 0x000fc80007f9e0ff */
[----:B------:R-:W-:-:S03]  /*38f0*/  IADD3.X R211, R5, R193, R169, P4, !PT ;  /* 0x000000c105d37210 */ /* 0x000fc600027fe4a9 */
[----:B------:R-:W-:-:S04]  /*3900*/  IMAD.WIDE.U32 R210, R17, R192, R210 ;  /* 0x000000c011d27225 */ /* 0x000fc800078e00d2 */
[----:B------:R-:W-:Y:S01]  /*3910*/  IMAD.IADD R169, R208, 0x1, R211 ;  /* 0x00000001d0a97824 */ /* 0x000fe200078e02d3 */
[----:B------:R-:W-:-:S04]  /*3920*/  LEA R168, P4, R210, R10, 0x1 ;  /* 0x0000000ad2a87211 */ /* 0x000fc800078808ff */
[----:B------:R-:W-:Y:S01]  /*3930*/  LEA.HI.X R169, R210, R11, R169, 0x1, P4 ;  /* 0x0000000bd2a97211 */ /* 0x000fe200020f0ca9 */
[----:B0-----:R-:W-:Y:S08]  /*3940*/  @!P5 BRA `(.L_x_52) ;  /* 0x000000000004d947 */ /* 0x001ff00003800000 */
[----:B------:R0:W5:Y:S02]  /*3950*/  LDG.E.LTC128B.U16 R213, desc[UR36][R168.64+0x2] ;  /* 0x00000224a8d57981 */ /* 0x000164000c1e1520 */
.L_x_52:
[----:B------:R-:W-:Y:S05]  /*3960*/  BSYNC B1 ;  /* 0x0000000000017941 */ /* 0x000fea0003800000 */
.L_x_51:
[----:B-----5:R-:W-:Y:S01]  /*3970*/  HADD2.F32 R170, -RZ, R213.H0_H0 ;  /* 0x200000d5ffaa7230 */ /* 0x020fe20000004100 */
[----:B------:R-:W-:Y:S04]  /*3980*/  BSSY B1, `(.L_x_53) ;  /* 0x000000a000017945 */ /* 0x000fe80003800000 */
[----:B------:R-:W-:-:S04]  /*3990*/  FMUL R170, R170, R185 ;  /* 0x000000b9aaaa7220 */ /* 0x000fc80000400000 */
[----:B------:R-:W-:Y:S01]  /*39a0*/  FFMA R171, R171, R186, R170 ;  /* 0x000000baabab7223 */ /* 0x000fe200000000aa */
[----:B------:R-:W-:-:S04]  /*39b0*/  IADD3 R170, P4, R212, R206, RZ ;  /* 0x000000ced4aa7210 */ /* 0x000fc80007f9e0ff */
[----:B------:R-:W-:Y:S01]  /*39c0*/  F2FP.F16.F32.PACK_AB R210, RZ, R171 ;  /* 0x000000abffd2723e */ /* 0x000fe200000000ff */
[----:B------:R-:W-:Y:S01]  /*39d0*/  IMAD.X R171, R209, 0x1, R205, P4 ;  /* 0x00000001d1ab7824 */ /* 0x000fe200020e06cd */
[----:B------:R-:W-:-:S04]  /*39e0*/  ISETP.GT.AND P4, PT, R23, 0x80, P1 ;  /* 0x000000801700780c */ /* 0x000fc80000f84270 */
[----:B------:R0:W-:Y:S09]  /*39f0*/  @P5 STG.E.U16 desc[UR36][R170.64+0x2], R210 ;  /* 0x000002d2aa005986 */ /* 0x0001f2000c101524 */
[----:B------:R-:W-:Y:S05]  /*3a00*/  @!P4 BRA `(.L_x_54) ;  /* 0x000000000004c947 */ /* 0x000fea0003800000 */
[----:B------:R0:W5:Y:S02]  /*3a10*/  LDG.E.LTC128B.U16 R213, desc[UR36][R194.64+0x10] ;  /* 0x00001024c2d57981 */ /* 0x000164000c1e1520 */
.L_x_54:
[----:B------:R-:W-:Y:S05]  /*3a20*/  BSYNC B1 ;  /* 0x0000000000017941 */ /* 0x000fea0003800000 */
.L_x_53:
[----:B-----5:R-:W-:Y:S01]  /*3a30*/  HADD2.F32 R196, -RZ, R213.H0_H0 ;  /* 0x200000d5ffc47230 */ /* 0x020fe20000004100 */
[----:B------:R-:W-:Y:S01]  /*3a40*/  ISETP.GT.AND P5, PT, R23, 0x80, P2 ;  /* 0x000000801700780c */ /* 0x000fe200017a4270 */
[----:B------:R-:W-:Y:S03]  /*3a50*/  BSSY B1, `(.L_x_55) ;  /* 0x0000009000017945 */ /* 0x000fe60003800000 */
[----:B------:R-:W-:-:S04]  /*3a60*/  FMUL R183, R196, R185 ;  /* 0x000000b9c4b77220 */ /* 0x000fc80000400000 */
[----:B------:R-:W-:-:S05]  /*3a70*/  FFMA R183, R172, R186, R183 ;  /* 0x000000baacb77223 */ /* 0x000fca00000000b7 */
[----:B------:R-:W-:-:S04]  /*3a80*/  F2FP.F16.F32.PACK_AB R183, RZ, R183 ;  /* 0x000000b7ffb7723e */ /* 0x000fc800000000ff */
[----:B------:R-:W-:Y:S01]  /*3a90*/  PRMT R172, R183, 0x7610, R172 ;  /* 0x00007610b7ac7816 */ /* 0x000fe200000000ac */
[----:B------:R-:W-:-:S05]  /*3aa0*/  @P4 IMAD.MOV.U32 R183, RZ, RZ, R197 ;  /* 0x000000ffffb74224 */ /* 0x000fca00078e00c5 */
[----:B------:R0:W-:Y:S01]  /*3ab0*/  @P4 STG.E.U16 desc[UR36][R182.64+0x10], R172 ;  /* 0x000010acb6004986 */ /* 0x0001e2000c101524 */
[----:B------:R-:W-:Y:S05]  /*3ac0*/  @!P5 BRA `(.L_x_56) ;  /* 0x000000000004d947 */ /* 0x000fea0003800000 */
[----:B------:R0:W5:Y:S02]  /*3ad0*/  LDG.E.LTC128B.U16 R213, desc[UR36][R194.64+0x12] ;  /* 0x00001224c2d57981 */ /* 0x000164000c1e1520 */
.L_x_56:
[----:B------:R-:W-:Y:S05]  /*3ae0*/  BSYNC B1 ;  /* 0x0000000000017941 */ /* 0x000fea0003800000 */
.L_x_55:
[----:B0----5:R-:W-:Y:S01]  /*3af0*/  HADD2.F32 R172, -RZ, R213.H0_H0 ;  /* 0x200000d5ffac7230 */ /* 0x021fe20000004100 */
[----:B------:R-:W-:Y:S01]  /*3b00*/  ISETP.GT.AND P4, PT, R23, 0x88, P1 ;  /* 0x000000881700780c */ /* 0x000fe20000f84270 */
[----:B------:R-:W-:Y:S03]  /*3b10*/  BSSY B1, `(.L_x_57) ;  /* 0x0000007000017945 */ /* 0x000fe60003800000 */
[----:B------:R-:W-:-:S04]  /*3b20*/  FMUL R172, R172, R185 ;  /* 0x000000b9acac7220 */ /* 0x000fc80000400000 */
[----:B------:R-:W-:-:S05]  /*3b30*/  FFMA R172, R173, R186, R172 ;  /* 0x000000baadac7223 */ /* 0x000fca00000000ac */
[----:B------:R-:W-:-:S05]  /*3b40*/  F2FP.F16.F32.PACK_AB R172, RZ, R172 ;  /* 0x000000acffac723e */ /* 0x000fca00000000ff */
[----:B------:R0:W-:Y:S01]  /*3b50*/  @P5 STG.E.U16 desc[UR36][R204.64+0x12], R172 ;  /* 0x000012accc005986 */ /* 0x0001e2000c101524 */
[----:B------:R-:W-:Y:S05]  /*3b60*/  @!P4 BRA `(.L_x_58) ;  /* 0x000000000004c947 */ /* 0x000fea0003800000 */
[----:B------:R0:W5:Y:S02]  /*3b70*/  LDG.E.LTC128B.U16 R213, desc[UR36][R168.64+0x10] ;  /* 0x00001024a8d57981 */ /* 0x000164000c1e1520 */
.L_x_58:
[----:B------:R-:W-:Y:S05]  /*3b80*/  BSYNC B1 ;  /* 0x0000000000017941 */ /* 0x000fea0003800000 */
.L_x_57:
[----:B0----5:R-:W-:Y:S01]  /*3b90*/  HADD2.F32 R172, -RZ, R213.H0_H0 ;  /* 0x200000d5ffac7230 */ /* 0x021fe20000004100 */
[----:B------:R-:W-:Y:S01]  /*3ba0*/  ISETP.GT.AND P5, PT, R23, 0x88, P2 ;  /* 0x000000881700780c */ /* 0x000fe200017a4270 */
[----:B------:R-:W-:Y:S01]  /*3bb0*/  IMAD.WIDE.U32 R198, R8, 0x78, R198 ;  /* 0x0000007808c67825 */ /* 0x000fe200078e00c6 */
[----:B------:R-:W-:Y:S03]  /*3bc0*/  BSSY B1, `(.L_x_59) ;  /* 0x000000a000017945 */ /* 0x000fe60003800000 */
[----:B------:R-:W-:Y:S01]  /*3bd0*/  FMUL R173, R172, R185 ;  /* 0x000000b9acad7220 */ /* 0x000fe20000400000 */
[----:B------:R-:W-:-:S03]  /*3be0*/  IMAD.IADD R197, R9, 0x1, R199 ;  /* 0x0000000109c57824 */ /* 0x000fc600078e02c7 */
[----:B------:R-:W-:-:S05]  /*3bf0*/  FFMA R173, R174, R186, R173 ;  /* 0x000000baaead7223 */ /* 0x000fca00000000ad */
[----:B------:R-:W-:-:S04]  /*3c00*/  F2FP.F16.F32.PACK_AB R173, RZ, R173 ;  /* 0x000000adffad723e */ /* 0x000fc800000000ff */
[----:B------:R-:W-:-:S05]  /*3c10*/  PRMT R172, R173, 0x7610, R172 ;  /* 0x00007610adac7816 */ /* 0x000fca00000000ac */
[----:B------:R0:W-:Y:S01]  /*3c20*/  @P4 STG.E.U16 desc[UR36][R200.64+0x10], R172 ;  /* 0x000010acc8004986 */ /* 0x0001e2000c101524 */
[----:B------:R-:W-:Y:S01]  /*3c30*/  IADD3 R173, P4, R12, R198, RZ ;  /* 0x000000c60cad7210 */ /* 0x000fe20007f9e0ff */
[----:B------:R-:W-:-:S12]  /*3c40*/  @!P5 BRA `(.L_x_60) ;  /* 0x000000000004d947 */ /* 0x000fd80003800000 */
[----:B------:R0:W5:Y:S02]  /*3c50*/  LDG.E.LTC128B.U16 R213, desc[UR36][R168.64+0x12] ;  /* 0x00001224a8d57981 */ /* 0x000164000c1e1520 */
.L_x_60:
[----:B------:R-:W-:Y:S05]  /*3c60*/  BSYNC B1 ;  /* 0x0000000000017941 */ /* 0x000fea0003800000 */
.L_x_59:
[----:B0----5:R-:W-:Y:S01]  /*3c70*/  HADD2.F32 R172, -RZ, R213.H0_H0 ;  /* 0x200000d5ffac7230 */ /* 0x021fe20000004100 */
[----:B------:R-:W-:Y:S01]  /*3c80*/  PRMT R200, R213, 0x7610, R200 ;  /* 0x00007610d5c87816 */ /* 0x000fe200000000c8 */
[----:B------:R-:W-:Y:S01]  /*3c90*/  IMAD.X R174, R197, 0x1, R15, P4 ;  /* 0x00000001c5ae7824 */ /* 0x000fe200020e060f */
[C---:B------:R-:W-:Y:S02]  /*3ca0*/  LEA R182, P4, R173.reuse, R10, 0x1 ;  /* 0x0000000aadb67211 */ /* 0x040fe400078808ff */
[----:B------:R-:W-:Y:S02]  /*3cb0*/  FMUL R172, R172, R185 ;  /* 0x000000b9acac7220 */ /* 0x000fe40000400000 */
[----:B------:R-:W-:Y:S01]  /*3cc0*/  LEA.HI.X R183, R173, R11, R174, 0x1, P4 ;  /* 0x0000000badb77211 */ /* 0x000fe200020f0cae */
[----:B------:R-:W-:Y:S02]  /*3cd0*/  IMAD.MOV.U32 R173, RZ, RZ, R171 ;  /* 0x000000ffffad7224 */ /* 0x000fe400078e00ab */
[----:B------:R-:W-:Y:S01]  /*3ce0*/  FFMA R172, R175, R186, R172 ;  /* 0x000000baafac7223 */ /* 0x000fe200000000ac */
[----:B------:R-:W-:-:S04]  /*3cf0*/  ISETP.GT.AND P4, PT, R23, 0x100, P0 ;  /* 0x000001001700780c */ /* 0x000fc80000784270 */
[----:B------:R-:W-:-:S04]  /*3d00*/  F2FP.F16.F32.PACK_AB R172, RZ, R172 ;  /* 0x000000acffac723e */ /* 0x000fc800000000ff */
[----:B------:R-:W-:Y:S01]  /*3d10*/  PRMT R196, R172, 0x7610, R196 ;  /* 0x00007610acc47816 */ /* 0x000fe200000000c4 */
[----:B------:R-:W-:-:S05]  /*3d20*/  IMAD.MOV.U32 R172, RZ, RZ, R170 ;  /* 0x000000ffffac7224 */ /* 0x000fca00078e00aa */
[----:B------:R-:W-:Y:S04]  /*3d30*/  @P5 STG.E.U16 desc[UR36][R172.64+0x12], R196 ;  /* 0x000012c4ac005986 */ /* 0x000fe8000c101524 */
[----:B------:R0:W2:Y:S01]  /*3d40*/  @P4 LDG.E.LTC128B.U16 R200, desc[UR36][R182.64] ;  /* 0x00000024b6c84981 */ /* 0x0000a2000c1e1520 */
[----:B------:R-:W-:Y:S01]  /*3d50*/  IMAD.WIDE.U32 R180, R8, 0x78, R180 ;  /* 0x0000007808b47825 */ /* 0x000fe200078e00b4 */
[----:B------:R-:W-:Y:S01]  /*3d60*/  SHF.L.U64.HI R199, R6, 0x9, R7 ;  /* 0x0000000906c77819 */ /* 0x000fe20000010207 */
[----:B------:R-:W-:Y:S01]  /*3d70*/  BSSY B1, `(.L_x_61) ;  /* 0x0000016000017945 */ /* 0x000fe20003800000 */
[----:B------:R-:W-:-:S04]  /*3d80*/  IADD3 R180, P5, R190, R180, RZ ;  /* 0x000000b4beb47210 */ /* 0x000fc80007fbe0ff */
[----:B------:R-:W-:-:S03]  /*3d90*/  IADD3.X R181, R191, R9, R181, P5, !PT ;  /* 0x00000009bfb57210 */ /* 0x000fc60002ffe4b5 */
[----:B------:R-:W-:-:S03]  /*3da0*/  IMAD.WIDE.U32 R170, R187, R8, R180 ;  /* 0x00000008bbaa7225 */ /* 0x000fc600078e00b4 */
[----:B------:R-:W-:-:S04]  /*3db0*/  IADD3 R170, P5, R4, R170, RZ ;  /* 0x000000aa04aa7210 */ /* 0x000fc80007fbe0ff */
[----:B------:R-:W-:-:S03]  /*3dc0*/  IADD3.X R171, R5, R193, R171, P5, !PT ;  /* 0x000000c105ab7210 */ /* 0x000fc60002ffe4ab */
[----:B0-----:R-:W-:-:S04]  /*3dd0*/  IMAD.WIDE.U32 R182, R17, R192, R170 ;  /* 0x000000c011b67225 */ /* 0x001fc800078e00aa */
[----:B--2---:R-:W-:-:S05]  /*3de0*/  HADD2.F32 R174, -RZ, R200.H0_H0 ;  /* 0x200000c8ffae7230 */ /* 0x004fca0000004100 */
[----:B------:R-:W-:Y:S01]  /*3df0*/  FMUL R175, R174, R185 ;  /* 0x000000b9aeaf7220 */ /* 0x000fe20000400000 */
[----:B------:R-:W-:-:S03]  /*3e00*/  LEA R174, P5, R6, R20, 0x9 ;  /* 0x0000001406ae7211 */ /* 0x000fc600078a48ff */
[----:B------:R-:W-:-:S05]  /*3e10*/  FFMA R175, R160, R186, R175 ;  /* 0x000000baa0af7223 */ /* 0x000fca00000000af */
[----:B------:R-:W-:Y:S01]  /*3e20*/  F2FP.F16.F32.PACK_AB R160, RZ, R175 ;  /* 0x000000afffa0723e */ /* 0x000fe200000000ff */
[----:B------:R-:W-:Y:S01]  /*3e30*/  IMAD.X R175, R199, 0x1, R21, P5 ;  /* 0x00000001c7af7824 */ /* 0x000fe200028e0615 */
[----:B------:R-:W-:Y:S02]  /*3e40*/  LEA R170, P5, R182, R10, 0x1 ;  /* 0x0000000ab6aa7211 */ /* 0x000fe400078a08ff */
[----:B------:R-:W-:Y:S01]  /*3e50*/  PRMT R171, R160, 0x7610, R171 ;  /* 0x00007610a0ab7816 */ /* 0x000fe200000000ab */
[----:B------:R-:W-:-:S04]  /*3e60*/  IMAD.IADD R160, R208, 0x1, R183 ;  /* 0x00000001d0a07824 */ /* 0x000fc800078e02b7 */
[----:B------:R0:W-:Y:S01]  /*3e70*/  @P4 STG.E.U16 desc[UR36][R174.64], R171 ;  /* 0x000000abae004986 */ /* 0x0001e2000c101524 */
[----:B------:R-:W-:Y:S02]  /*3e80*/  ISETP.GT.AND P4, PT, R23, 0x100, P3 ;  /* 0x000001001700780c */ /* 0x000fe40001f84270 */
[----:B0-----:R-:W-:Y:S02]  /*3e90*/  LEA.HI.X R171, R182, R11, R160, 0x1, P5 ;  /* 0x0000000bb6ab7211 */ /* 0x001fe400028f0ca0 */
[----:B------:R-:W-:-:S09]  /*3ea0*/  IADD3 R198, P5, R190, R198, RZ ;  /* 0x000000c6bec67210 */ /* 0x000fd20007fbe0ff */
[----:B------:R-:W-:Y:S05]  /*3eb0*/  @!P4 BRA `(.L_x_62) ;  /* 0x000000000004c947 */ /* 0x000fea0003800000 */
[----:B------:R0:W5:Y:S02]  /*3ec0*/  LDG.E.LTC128B.U16 R200, desc[UR36][R170.64+0x2] ;  /* 0x00000224aac87981 */ /* 0x000164000c1e1520 */
.L_x_62:
[----:B------:R-:W-:Y:S05]  /*3ed0*/  BSYNC B1 ;  /* 0x0000000000017941 */ /* 0x000fea0003800000 */
.L_x_61:
[----:B-----5:R-:W-:Y:S01]  /*3ee0*/  HADD2.F32 R160, -RZ, R200.H0_H0 ;  /* 0x200000c8ffa07230 */ /* 0x020fe20000004100 */
[----:B------:R-:W-:Y:S01]  /*3ef0*/  BSSY B1, `(.L_x_63) ;  /* 0x0000018000017945 */ /* 0x000fe20003800000 */
[----:B------:R-:W-:Y:S01]  /*3f00*/  IMAD.X R199, R197, 0x1, R191, P5 ;  /* 0x00000001c5c77824 */ /* 0x000fe200028e06bf */
[----:B------:R-:W-:Y:S01]  /*3f10*/  IADD3 R183, P5, R198, R12, RZ ;  /* 0x0000000cc6b77210 */ /* 0x000fe20007fbe0ff */
[----:B------:R-:W-:-:S04]  /*3f20*/  IMAD.WIDE.U32 R202, R8, 0x78, R202 ;  /* 0x0000007808ca7825 */ /* 0x000fc800078e00ca */
[----:B------:R-:W-:Y:S01]  /*3f30*/  FMUL R182, R160, R185 ;  /* 0x000000b9a0b67220 */ /* 0x000fe20000400000 */
[----:B------:R-:W-:Y:S01]  /*3f40*/  IMAD.X R196, R199, 0x1, R15, P5 ;  /* 0x00000001c7c47824 */ /* 0x000fe200028e060f */
[----:B------:R-:W-:Y:S02]  /*3f50*/  LEA R160, P5, R183, R10, 0x1 ;  /* 0x0000000ab7a07211 */ /* 0x000fe400078a08ff */
[----:B------:R-:W-:Y:S01]  /*3f60*/  FFMA R182, R161, R186, R182 ;  /* 0x000000baa1b67223 */ /* 0x000fe200000000b6 */
[----:B------:R-:W-:Y:S01]  /*3f70*/  IMAD.WIDE.U32 R198, R8, 0x78, R198 ;  /* 0x0000007808c67825 */ /* 0x000fe200078e00c6 */
[----:B------:R-:W-:-:S03]  /*3f80*/  LEA.HI.X R161, R183, R11, R196, 0x1, P5 ;  /* 0x0000000bb7a17211 */ /* 0x000fc600028f0cc4 */
[----:B------:R-:W-:Y:S02]  /*3f90*/  F2FP.F16.F32.PACK_AB R183, RZ, R182 ;  /* 0x000000b6ffb7723e */ /* 0x000fe400000000ff */
[----:B------:R-:W-:Y:S02]  /*3fa0*/  IADD3 R182, P5, R190, R202, RZ ;  /* 0x000000cabeb67210 */ /* 0x000fe40007fbe0ff */
[----:B------:R-:W-:Y:S02]  /*3fb0*/  PRMT R197, R183, 0x7610, R197 ;  /* 0x00007610b7c57816 */ /* 0x000fe400000000c5 */
[----:B------:R-:W-:Y:S01]  /*3fc0*/  IADD3.X R183, R191, R9, R203, P5, !PT ;  /* 0x00000009bfb77210 */ /* 0x000fe20002ffe4cb */
[----:B------:R-:W-:Y:S02]  /*3fd0*/  IMAD.IADD R203, R9, 0x1, R199 ;  /* 0x0000000109cb7824 */ /* 0x000fe400078e02c7 */
[----:B------:R2:W-:Y:S01]  /*3fe0*/  @P4 STG.E.U16 desc[UR36][R174.64+0x2], R197 ;  /* 0x000002c5ae004986 */ /* 0x0005e2000c101524 */
[----:B------:R-:W-:-:S04]  /*3ff0*/  IADD3 R201, P4, P5, R12, R198, R190 ;  /* 0x000000c60cc97210 */ /* 0x000fc80007d9e0be */
[----:B------:R-:W-:Y:S02]  /*4000*/  IADD3.X R202, R15, R203, R191, P4, P5 ;  /* 0x000000cb0fca7210 */ /* 0x000fe400027ea4bf */
[----:B------:R-:W-:Y:S01]  /*4010*/  ISETP.GT.AND P4, PT, R23, 0x108, P0 ;  /* 0x000001081700780c */ /* 0x000fe20000784270 */
[----:B--2---:R-:W-:-:S03]  /*4020*/  IMAD.WIDE.U32 R196, R187, R8, R182 ;  /* 0x00000008bbc47225 */ /* 0x004fc600078e00b6 */
[----:B------:R-:W-:-:S04]  /*4030*/  IADD3 R196, P5, R4, R196, RZ ;  /* 0x000000c404c47210 */ /* 0x000fc80007fbe0ff */
[----:B------:R-:W-:-:S05]  /*4040*/  IADD3.X R197, R5, R193, R197, P5, !PT ;  /* 0x000000c105c57210 */ /* 0x000fca0002ffe4c5 */
[----:B------:R-:W-:Y:S05]  /*4050*/  @!P4 BRA `(.L_x_64) ;  /* 0x000000000004c947 */ /* 0x000fea0003800000 */
[----:B------:R2:W5:Y:S02]  /*4060*/  LDG.E.LTC128B.U16 R200, desc[UR36][R160.64] ;  /* 0x00000024a0c87981 */ /* 0x000564000c1e1520 */
.L_x_64:
[----:B------:R-:W-:Y:S05]  /*4070*/  BSYNC B1 ;  /* 0x0000000000017941 */ /* 0x000fea0003800000 */
.L_x_63:
[----:B--2--5:R-:W-:Y:S01]  /*4080*/  HADD2.F32 R160, -RZ, R200.H0_H0 ;  /* 0x200000c8ffa07230 */ /* 0x024fe20000004100 */
[----:B------:R-:W-:Y:S01]  /*4090*/  BSSY B1, `(.L_x_65) ;  /* 0x000000e000017945 */ /* 0x000fe20003800000 */
[----:B------:R-:W-:-:S04]  /*40a0*/  IMAD.WIDE.U32 R196, R17, R192, R196 ;  /* 0x000000c011c47225 */ /* 0x000fc800078e00c4 */
[----:B------:R-:W-:Y:S01]  /*40b0*/  FMUL R161, R160, R185 ;  /* 0x000000b9a0a17220 */ /* 0x000fe20000400000 */
[----:B------:R-:W-:Y:S01]  /*40c0*/  IMAD.IADD R197, R208, 0x1, R197 ;  /* 0x00000001d0c57824 */ /* 0x000fe200078e02c5 */
[----:B------:R-:W-:Y:S02]  /*40d0*/  LEA R160, P5, R196, R10, 0x1 ;  /* 0x0000000ac4a07211 */ /* 0x000fe400078a08ff */
[----:B------:R-:W-:Y:S02]  /*40e0*/  FFMA R162, R162, R186, R161 ;  /* 0x000000baa2a27223 */ /* 0x000fe400000000a1 */
[----:B------:R-:W-:Y:S02]  /*40f0*/  LEA.HI.X R161, R196, R11, R197, 0x1, P5 ;  /* 0x0000000bc4a17211 */ /* 0x000fe400028f0cc5 */
[----:B------:R-:W-:Y:S02]  /*4100*/  IADD3 R196, P5, R174, R212, RZ ;  /* 0x000000d4aec47210 */ /* 0x000fe40007fbe0ff */
[----:B------:R-:W-:-:S03]  /*4110*/  F2FP.F16.F32.PACK_AB R162, RZ, R162 ;  /* 0x000000a2ffa2723e */ /* 0x000fc600000000ff */
[----:B------:R-:W-:Y:S01]  /*4120*/  IMAD.X R197, R175, 0x1, R209, P5 ;  /* 0x00000001afc57824 */ /* 0x000fe200028e06d1 */
[----:B------:R-:W-:-:S04]  /*4130*/  ISETP.GT.AND P5, PT, R23, 0x108, P3 ;  /* 0x000001081700780c */ /* 0x000fc80001fa4270 */
[----:B------:R2:W-:Y:S09]  /*4140*/  @P4 STG.E.U16 desc[UR36][R196.64], R162 ;  /* 0x000000a2c4004986 */ /* 0x0005f2000c101524 */
[----:B------:R-:W-:Y:S05]  /*4150*/  @!P5 BRA `(.L_x_66) ;  /* 0x000000000004d947 */ /* 0x000fea0003800000 */
[----:B------:R0:W5:Y:S02]  /*4160*/  LDG.E.LTC128B.U16 R200, desc[UR36][R160.64+0x2] ;  /* 0x00000224a0c87981 */ /* 0x000164000c1e1520 */
.L_x_66:
[----:B------:R-:W-:Y:S05]  /*4170*/  BSYNC B1 ;  /* 0x0000000000017941 */ /* 0x000fea0003800000 */
.L_x_65:
[----:B--2--5:R-:W-:Y:S01]  /*4180*/  HADD2.F32 R162, -RZ, R200.H0_H0 ;  /* 0x200000c8ffa27230 */ /* 0x024fe20000004100 */
        /* <DEDUP_REMOVED lines=10> */
.L_x_68:
[----:B------:R-:W-:Y:S05]  /*4230*/  BSYNC B1 ;  /* 0x0000000000017941 */ /* 0x000fea0003800000 */
.L_x_67:
[----:B--2--5:R-:W-:Y:S01]  /*4240*/  HADD2.F32 R210, -RZ, R200.H0_H0 ;  /* 0x200000c8ffd27230 */ /* 0x024fe20000004100 */
        /* <DEDUP_REMOVED lines=8> */
.L_x_70:
[----:B------:R-:W-:Y:S05]  /*42d0*/  BSYNC B1 ;  /* 0x0000000000017941 */ /* 0x000fea0003800000 */
.L_x_69:
[----:B-----5:R-:W-:Y:S01]  /*42e0*/  HADD2.F32 R164, -RZ, R200.H0_H0 ;  /* 0x200000c8ffa47230 */ /* 0x020fe20000004100 */
        /* <DEDUP_REMOVED lines=8> */
.L_x_72:
[----:B------:R-:W-:Y:S05]  /*4370*/  BSYNC B1 ;  /* 0x0000000000017941 */ /* 0x000fea0003800000 */
.L_x_71:
[----:B0----5:R-:W-:Y:S01]  /*4380*/  HADD2.F32 R164, -RZ, R200.H0_H0 ;  /* 0x200000c8ffa47230 */ /* 0x021fe20000004100 */
[----:B------:R-:W-:Y:S01]  /*4390*/  ISETP.GT.AND P5, PT, R23, 0x108, P2 ;  /* 0x000001081700780c */ /* 0x000fe200017a4270 */
[----:B------:R-:W-:Y:S03]  /*43a0*/  BSSY B1, `(.L_x_73) ;  /* 0x0000008000017945 */ /* 0x000fe60003800000 */
[----:B------:R-:W-:Y:S01]  /*43b0*/  FMUL R165, R164, R185 ;  /* 0x000000b9a4a57220 */ /* 0x000fe20000400000 */
[----:B------:R-:W-:-:S03]  /*43c0*/  PRMT R164, R200, 0x7610, R164 ;  /* 0x00007610c8a47816 */ /* 0x000fc600000000a4 */
[----:B------:R-:W-:-:S05]  /*43d0*/  FFMA R165, R166, R186, R165 ;  /* 0x000000baa6a57223 */ /* 0x000fca00000000a5 */
[----:B------:R-:W-:-:S05]  /*43e0*/  F2FP.F16.F32.PACK_AB R165, RZ, R165 ;  /* 0x000000a5ffa5723e */ /* 0x000fca00000000ff */
[----:B------:R0:W-:Y:S01]  /*43f0*/  @P4 STG.E.U16 desc[UR36][R196.64+0x10], R165 ;  /* 0x000010a5c4004986 */ /* 0x0001e2000c101524 */
[----:B------:R-:W-:Y:S05]  /*4400*/  @!P5 BRA `(.L_x_74) ;  /* 0x000000000004d947 */ /* 0x000fea0003800000 */
[----:B------:R0:W5:Y:S02]  /*4410*/  LDG.E.LTC128B.U16 R164, desc[UR36][R160.64+0x12] ;  /* 0x00001224a0a47981 */ /* 0x000164000c1e1520 */
.L_x_74:
[----:B------:R-:W-:Y:S05]  /*4420*/  BSYNC B1 ;  /* 0x0000000000017941 */ /* 0x000fea0003800000 */
.L_x_73:
[----:B-----5:R-:W-:Y:S01]  /*4430*/  HADD2.F32 R14, -RZ, R164.H0_H0 ;  /* 0x200000a4ff0e7230 */ /* 0x020fe20000004100 */
[----:B------:R-:W-:-:S04]  /*4440*/  IADD3 R12, P4, R12, R198, RZ ;  /* 0x000000c60c0c7210 */ /* 0x000fc80007f9e0ff */
[----:B------:R-:W-:Y:S01]  /*4450*/  FMUL R14, R14, R185 ;  /* 0x000000b90e0e7220 */ /* 0x000fe20000400000 */
[----:B------:R-:W-:-:S03]  /*4460*/  IMAD.X R15, R203, 0x1, R15, P4 ;  /* 0x00000001cb0f7824 */ /* 0x000fc600020e060f */
[----:B------:R-:W-:-:S05]  /*4470*/  FFMA R14, R167, R186, R14 ;  /* 0x000000baa70e7223 */ /* 0x000fca000000000e */
[----:B------:R-:W-:-:S04]  /*4480*/  F2FP.F16.F32.PACK_AB R14, RZ, R14 ;  /* 0x0000000eff0e723e */ /* 0x000fc800000000ff */
[----:B------:R-:W-:Y:S02]  /*4490*/  PRMT R13, R14, 0x7610, R13 ;  /* 0x000076100e0d7816 */ /* 0x000fe4000000000d */
[----:B------:R-:W-:-:S03]  /*44a0*/  LEA R14, P4, R12, R10, 0x1 ;  /* 0x0000000a0c0e7211 */ /* 0x000fc600078808ff */
[----:B------:R1:W-:Y:S01]  /*44b0*/  @P5 STG.E.U16 desc[UR36][R162.64+0x12], R13 ;  /* 0x0000120da2005986 */ /* 0x0003e2000c101524 */
[----:B------:R-:W-:Y:S02]  /*44c0*/  ISETP.GT.AND P5, PT, R23, 0x180, P0 ;  /* 0x000001801700780c */ /* 0x000fe400007a4270 */
[----:B------:R-:W-:-:S11]  /*44d0*/  LEA.HI.X R15, R12, R11, R15, 0x1, P4 ;  /* 0x0000000b0c0f7211 */ /* 0x000fd600020f0c0f */
[----:B------:R2:W3:Y:S01]  /*44e0*/  @P5 LDG.E.LTC128B.U16 R164, desc[UR36][R14.64] ;  /* 0x000000240ea45981 */ /* 0x0004e2000c1e1520 */
[----:B------:R-:W-:Y:S01]  /*44f0*/  IMAD.WIDE.U32 R180, R8, 0x78, R180 ;  /* 0x0000007808b47825 */ /* 0x000fe200078e00b4 */
[----:B------:R-:W-:Y:S03]  /*4500*/  BSSY B1, `(.L_x_75) ;  /* 0x0000016000017945 */ /* 0x000fe60003800000 */
[----:B0-----:R-:W-:Y:S01]  /*4510*/  IMAD R165, R7, 0x300, RZ ;  /* 0x0000030007a57824 */ /* 0x001fe200078e02ff */
[----:B------:R-:W-:-:S04]  /*4520*/  IADD3 R12, P4, R190, R180, RZ ;  /* 0x000000b4be0c7210 */ /* 0x000fc80007f9e0ff */
[----:B-1----:R-:W-:Y:S01]  /*4530*/  IADD3.X R13, R191, R9, R181, P4, !PT ;  /* 0x00000009bf0d7210 */ /* 0x002fe200027fe4b5 */
[----:B--2---:R-:W-:-:S04]  /*4540*/  IMAD.WIDE.U32 R14, R6, 0x300, R20 ;  /* 0x00000300060e7825 */ /* 0x004fc800078e0014 */
[----:B------:R-:W-:-:S03]  /*4550*/  IMAD.WIDE.U32 R12, R187, R8, R12 ;  /* 0x00000008bb0c7225 */ /* 0x000fc600078e000c */
[----:B------:R-:W-:-:S04]  /*4560*/  IADD3 R12, P4, R4, R12, RZ ;  /* 0x0000000c040c7210 */ /* 0x000fc80007f9e0ff */
[----:B------:R-:W-:-:S03]  /*4570*/  IADD3.X R13, R5, R193, R13, P4, !PT ;  /* 0x000000c1050d7210 */ /* 0x000fc600027fe40d */
[----:B------:R-:W-:-:S04]  /*4580*/  IMAD.WIDE.U32 R12, R17, R192, R12 ;  /* 0x000000c0110c7225 */ /* 0x000fc800078e000c */
[----:B------:R-:W-:Y:S02]  /*4590*/  IMAD.IADD R13, R208, 0x1, R13 ;  /* 0x00000001d00d7824 */ /* 0x000fe400078e020d */
[----:B---3--:R-:W-:-:S05]  /*45a0*/  HADD2.F32 R162, -RZ, R164.H0_H0 ;  /* 0x200000a4ffa27230 */ /* 0x008fca0000004100 */
[----:B------:R-:W-:Y:S01]  /*45b0*/  FMUL R163, R162, R185 ;  /* 0x000000b9a2a37220 */ /* 0x000fe20000400000 */
[----:B------:R-:W-:-:S03]  /*45c0*/  LEA R162, P4, R12, R10, 0x1 ;  /* 0x0000000a0ca27211 */ /* 0x000fc600078808ff */
[----:B------:R-:W-:-:S05]  /*45d0*/  FFMA R163, R152, R186, R163 ;  /* 0x000000ba98a37223 */ /* 0x000fca00000000a3 */
[----:B------:R-:W-:Y:S02]  /*45e0*/  F2FP.F16.F32.PACK_AB R152, RZ, R163 ;  /* 0x000000a3ff98723e */ /* 0x000fe400000000ff */
[----:B------:R-:W-:Y:S01]  /*45f0*/  LEA.HI.X R163, R12, R11, R13, 0x1, P4 ;  /* 0x0000000b0ca37211 */ /* 0x000fe200020f0c0d */
[----:B------:R-:W-:Y:S01]  /*4600*/  IMAD.IADD R13, R15, 0x1, R165 ;  /* 0x000000010f0d7824 */ /* 0x000fe200078e02a5 */
[----:B------:R-:W-:Y:S01]  /*4610*/  ISETP.GT.AND P4, PT, R23, 0x180, P3 ;  /* 0x000001801700780c */ /* 0x000fe20001f84270 */
[----:B------:R-:W-:-:S05]  /*4620*/  @P5 IMAD.MOV.U32 R12, RZ, RZ, R14 ;  /* 0x000000ffff0c5224 */ /* 0x000fca00078e000e */
[----:B------:R0:W-:Y:S07]  /*4630*/  @P5 STG.E.U16 desc[UR36][R12.64], R152 ;  /* 0x000000980c005986 */ /* 0x0001ee000c101524 */
[----:B------:R-:W-:Y:S05]  /*4640*/  @!P4 BRA `(.L_x_76) ;  /* 0x000000000004c947 */ /* 0x000fea0003800000 */
[----:B------:R1:W5:Y:S02]  /*4650*/  LDG.E.LTC128B.U16 R164, desc[UR36][R162.64+0x2] ;  /* 0x00000224a2a47981 */ /* 0x000364000c1e1520 */
.L_x_76:
[----:B------:R-:W-:Y:S05]  /*4660*/  BSYNC B1 ;  /* 0x0000000000017941 */ /* 0x000fea0003800000 */
.L_x_75:
[----:B0----5:R-:W-:Y:S01]  /*4670*/  HADD2.F32 R152, -RZ, R164.H0_H0 ;  /* 0x200000a4ff987230 */ /* 0x021fe20000004100 */
[----:B------:R-:W-:Y:S01]  /*4680*/  ISETP.GT.AND P0, PT, R23, 0x188, P0 ;  /* 0x000001881700780c */ /* 0x000fe20000704270 */
[----:B------:R-:W-:Y:S01]  /*4690*/  IMAD.WIDE.U32 R182, R8, 0x78, R182 ;  /* 0x0000007808b67825 */ /* 0x000fe200078e00b6 */
[----:B------:R-:W-:Y:S03]  /*46a0*/  BSSY B1, `(.L_x_77) ;  /* 0x0000010000017945 */ /* 0x000fe60003800000 */
[----:B------:R-:W-:Y:S01]  /*46b0*/  FMUL R166, R152, R185 ;  /* 0x000000b998a67220 */ /* 0x000fe20000400000 */
[----:B------:R-:W-:Y:S01]  /*46c0*/  @P4 IMAD.MOV.U32 R174, RZ, RZ, R14 ;  /* 0x000000ffffae4224 */ /* 0x000fe200078e000e */
[----:B------:R-:W-:Y:S01]  /*46d0*/  IADD3 R152, P5, R190, R182, RZ ;  /* 0x000000b6be987210 */ /* 0x000fe20007fbe0ff */
[----:B------:R-:W-:Y:S02]  /*46e0*/  @P4 IMAD.MOV.U32 R175, RZ, RZ, R13 ;  /* 0x000000ffffaf4224 */ /* 0x000fe400078e000d */
[----:B------:R-:W-:Y:S01]  /*46f0*/  FFMA R166, R153, R186, R166 ;  /* 0x000000ba99a67223 */ /* 0x000fe200000000a6 */
[----:B------:R-:W-:-:S04]  /*4700*/  IADD3.X R153, R191, R9, R183, P5, !PT ;  /* 0x00000009bf997210 */ /* 0x000fc80002ffe4b7 */
[----:B------:R-:W-:Y:S01]  /*4710*/  F2FP.F16.F32.PACK_AB R166, RZ, R166 ;  /* 0x000000a6ffa6723e */ /* 0x000fe200000000ff */
[----:B------:R-:W-:-:S03]  /*4720*/  IMAD.WIDE.U32 R152, R187, R8, R152 ;  /* 0x00000008bb987225 */ /* 0x000fc600078e0098 */
[----:B------:R-:W-:Y:S02]  /*4730*/  PRMT R9, R166, 0x7610, R9 ;  /* 0x00007610a6097816 */ /* 0x000fe40000000009 */
[----:B------:R-:W-:-:S03]  /*4740*/  IADD3 R166, P5, R4, R152, RZ ;  /* 0x0000009804a67210 */ /* 0x000fc60007fbe0ff */
[----:B------:R0:W-:Y:S01]  /*4750*/  @P4 STG.E.U16 desc[UR36][R174.64+0x2], R9 ;  /* 0x00000209ae004986 */ /* 0x0001e2000c101524 */
[----:B------:R-:W-:-:S04]  /*4760*/  LEA R8, P4, R201, R10, 0x1 ;  /* 0x0000000ac9087211 */ /* 0x000fc800078808ff */
[----:B0-----:R-:W-:Y:S01]  /*4770*/  LEA.HI.X R9, R201, R11, R202, 0x1, P4 ;  /* 0x0000000bc9097211 */ /* 0x001fe200020f0cca */
[----:B------:R-:W-:Y:S08]  /*4780*/  @!P0 BRA `(.L_x_78) ;  /* 0x0000000000048947 */ /* 0x000ff00003800000 */
[----:B------:R0:W5:Y:S02]  /*4790*/  LDG.E.LTC128B.U16 R164, desc[UR36][R8.64] ;  /* 0x0000002408a47981 */ /* 0x000164000c1e1520 */
.L_x_78:
[----:B------:R-:W-:Y:S05]  /*47a0*/  BSYNC B1 ;  /* 0x0000000000017941 */ /* 0x000fea0003800000 */
.L_x_77:
[----:B-----5:R-:W-:Y:S01]  /*47b0*/  HADD2.F32 R4, -RZ, R164.H0_H0 ;  /* 0x200000a4ff047230 */ /* 0x020fe20000004100 */
[----:B------:R-:W-:Y:S01]  /*47c0*/  IADD3.X R167, R5, R193, R153, P5, !PT ;  /* 0x000000c105a77210 */ /* 0x000fe20002ffe499 */
[----:B------:R-:W-:Y:S01]  /*47d0*/  BSSY B1, `(.L_x_79) ;  /* 0x000000e000017945 */ /* 0x000fe20003800000 */
[----:B------:R-:W-:Y:S02]  /*47e0*/  ISETP.GT.AND P3, PT, R23, 0x188, P3 ;  /* 0x000001881700780c */ /* 0x000fe40001f64270 */
[----:B------:R-:W-:Y:S01]  /*47f0*/  FMUL R5, R4, R185 ;  /* 0x000000b904057220 */ /* 0x000fe20000400000 */
[----:B------:R-:W-:Y:S01]  /*4800*/  IADD3 R4, P4, R212, R14, RZ ;  /* 0x0000000ed4047210 */ /* 0x000fe20007f9e0ff */
[----:B------:R-:W-:-:S04]  /*4810*/  IMAD.WIDE.U32 R192, R17, R192, R166 ;  /* 0x000000c011c07225 */ /* 0x000fc800078e00a6 */
[----:B------:R-:W-:Y:S01]  /*4820*/  FFMA R5, R154, R186, R5 ;  /* 0x000000ba9a057223 */ /* 0x000fe20000000005 */
[----:B------:R-:W-:Y:S01]  /*4830*/  IMAD.IADD R208, R208, 0x1, R193 ;  /* 0x00000001d0d07824 */ /* 0x000fe200078e02c1 */
[----:B------:R-:W-:-:S03]  /*4840*/  LEA R10, P5, R192, R10, 0x1 ;  /* 0x0000000ac00a7211 */ /* 0x000fc600078a08ff */
[----:B0-----:R-:W-:Y:S01]  /*4850*/  F2FP.F16.F32.PACK_AB R8, RZ, R5 ;  /* 0x00000005ff08723e */ /* 0x001fe200000000ff */
[----:B------:R-:W-:Y:S01]  /*4860*/  IMAD.X R5, R13, 0x1, R209, P4 ;  /* 0x000000010d057824 */ /* 0x000fe200020e06d1 */
[----:B------:R-:W-:-:S04]  /*4870*/  LEA.HI.X R11, R192, R11, R208, 0x1, P5 ;  /* 0x0000000bc00b7211 */ /* 0x000fc800028f0cd0 */
[----:B------:R0:W-:Y:S01]  /*4880*/  @P0 STG.E.U16 desc[UR36][R4.64], R8 ;  /* 0x0000000804000986 */ /* 0x0001e2000c101524 */
[----:B------:R-:W-:Y:S05]  /*4890*/  @!P3 BRA `(.L_x_80) ;  /* 0x000000000004b947 */ /* 0x000fea0003800000 */
[----:B------:R2:W5:Y:S02]  /*48a0*/  LDG.E.LTC128B.U16 R164, desc[UR36][R10.64+0x2] ;  /* 0x000002240aa47981 */ /* 0x000564000c1e1520 */
.L_x_80:
[----:B------:R-:W-:Y:S05]  /*48b0*/  BSYNC B1 ;  /* 0x0000000000017941 */ /* 0x000fea0003800000 */
.L_x_79:
        /* <DEDUP_REMOVED lines=9> */
.L_x_82:
[----:B------:R-:W-:Y:S05]  /*4950*/  BSYNC B1 ;  /* 0x0000000000017941 */ /* 0x000fea0003800000 */
.L_x_81:
[----:B0----5:R-:W-:Y:S01]  /*4960*/  HADD2.F32 R8, -RZ, R164.H0_H0 ;  /* 0x200000a4ff087230 */ /* 0x021fe20000004100 */
[----:B------:R-:W-:Y:S01]  /*4970*/  ISETP.GT.AND P3, PT, R23, 0x180, P2 ;  /* 0x000001801700780c */ /* 0x000fe20001764270 */
[----:B------:R-:W-:Y:S03]  /*4980*/  BSSY B1, `(.L_x_83) ;  /* 0x000000a000017945 */ /* 0x000fe60003800000 */
[----:B------:R-:W-:Y:S01]  /*4990*/  FMUL R9, R8, R185 ;  /* 0x000000b908097220 */ /* 0x000fe20000400000 */
[----:B------:R-:W-:-:S03]  /*49a0*/  @P0 IMAD.MOV.U32 R8, RZ, RZ, R14 ;  /* 0x000000ffff080224 */ /* 0x000fc600078e000e */
[----:B------:R-:W-:-:S05]  /*49b0*/  FFMA R9, R156, R186, R9 ;  /* 0x000000ba9c097223 */ /* 0x000fca0000000009 */
[----:B------:R-:W-:-:S04]  /*49c0*/  F2FP.F16.F32.PACK_AB R9, RZ, R9 ;  /* 0x00000009ff09723e */ /* 0x000fc800000000ff */
[----:B------:R-:W-:Y:S01]  /*49d0*/  PRMT R17, R9, 0x7610, R17 ;  /* 0x0000761009117816 */ /* 0x000fe20000000011 */
[----:B------:R-:W-:-:S05]  /*49e0*/  @P0 IMAD.MOV.U32 R9, RZ, RZ, R13 ;  /* 0x000000ffff090224 */ /* 0x000fca00078e000d */
[----:B------:R0:W-:Y:S01]  /*49f0*/  @P0 STG.E.U16 desc[UR36][R8.64+0x10], R17 ;  /* 0x0000101108000986 */ /* 0x0001e2000c101524 */
[----:B------:R-:W-:Y:S05]  /*4a00*/  @!P3 BRA `(.L_x_84) ;  /* 0x000000000004b947 */ /* 0x000fea0003800000 */
[----:B------:R0:W5:Y:S02]  /*4a10*/  LDG.E.LTC128B.U16 R164, desc[UR36][R162.64+0x12] ;  /* 0x00001224a2a47981 */ /* 0x000164000c1e1520 */
.L_x_84:
[----:B------:R-:W-:Y:S05]  /*4a20*/  BSYNC B1 ;  /* 0x0000000000017941 */ /* 0x000fea0003800000 */
.L_x_83:
[----:B0----5:R-:W-:Y:S01]  /*4a30*/  HADD2.F32 R8, -RZ, R164.H0_H0 ;  /* 0x200000a4ff087230 */ /* 0x021fe20000004100 */
[----:B------:R-:W-:Y:S01]  /*4a40*/  ISETP.GT.AND P1, PT, R23, 0x188, P1 ;  /* 0x000001881700780c */ /* 0x000fe20000f24270 */
[----:B------:R-:W-:Y:S01]  /*4a50*/  @P3 IMAD.MOV.U32 R12, RZ, RZ, R14 ;  /* 0x000000ffff0c3224 */ /* 0x000fe200078e000e */
[----:B------:R-:W-:Y:S02]  /*4a60*/  BSSY B1, `(.L_x_85) ;  /* 0x0000007000017945 */ /* 0x000fe40003800000 */
[----:B------:R-:W-:-:S04]  /*4a70*/  FMUL R8, R8, R185 ;  /* 0x000000b908087220 */ /* 0x000fc80000400000 */
[----:B------:R-:W-:-:S05]  /*4a80*/  FFMA R8, R157, R186, R8 ;  /* 0x000000ba9d087223 */ /* 0x000fca0000000008 */
[----:B------:R-:W-:-:S05]  /*4a90*/  F2FP.F16.F32.PACK_AB R8, RZ, R8 ;  /* 0x00000008ff08723e */ /* 0x000fca00000000ff */
[----:B------:R0:W-:Y:S01]  /*4aa0*/  @P3 STG.E.U16 desc[UR36][R12.64+0x12], R8 ;  /* 0x000012080c003986 */ /* 0x0001e2000c101524 */
[----:B------:R-:W-:Y:S05]  /*4ab0*/  @!P1 BRA `(.L_x_86) ;  /* 0x0000000000049947 */ /* 0x000fea0003800000 */
[----:B------:R0:W5:Y:S02]  /*4ac0*/  LDG.E.LTC128B.U16 R164, desc[UR36][R10.64+0x10] ;  /* 0x000010240aa47981 */ /* 0x000164000c1e1520 */
.L_x_86:
[----:B------:R-:W-:Y:S05]  /*4ad0*/  BSYNC B1 ;  /* 0x0000000000017941 */ /* 0x000fea0003800000 */
.L_x_85:
        /* <DEDUP_REMOVED lines=9> */
.L_x_88:
[----:B------:R-:W-:Y:S05]  /*4b70*/  BSYNC B1 ;  /* 0x0000000000017941 */ /* 0x000fea0003800000 */
.L_x_87:
[----:B-----5:R-:W-:Y:S01]  /*4b80*/  HADD2.F32 R8, -RZ, R164.H0_H0 ;  /* 0x200000a4ff087230 */ /* 0x020fe20000004100 */
[----:B------:R-:W-:Y:S01]  /*4b90*/  ISETP.GT.AND P3, PT, R3, 0x10, PT ;  /* 0x000000100300780c */ /* 0x000fe20003f64270 */
[----:B------:R-:W-:Y:S03]  /*4ba0*/  BSSY B1, `(.L_x_89) ;  /* 0x0000008000017945 */ /* 0x000fe60003800000 */
[----:B------:R-:W-:Y:S01]  /*4bb0*/  FMUL R8, R8, R185 ;  /* 0x000000b908087220 */ /* 0x000fe20000400000 */
[----:B------:R-:W-:-:S03]  /*4bc0*/  ISETP.GT.AND P0, PT, R23, RZ, P3 ;  /* 0x000000ff1700720c */ /* 0x000fc60001f04270 */
[----:B------:R-:W-:-:S05]  /*4bd0*/  FFMA R8, R159, R186, R8 ;  /* 0x000000ba9f087223 */ /* 0x000fca0000000008 */
[----:B------:R-:W-:-:S05]  /*4be0*/  F2FP.F16.F32.PACK_AB R8, RZ, R8 ;  /* 0x00000008ff08723e */ /* 0x000fca00000000ff */
[----:B------:R0:W-:Y:S01]  /*4bf0*/  @P2 STG.E.U16 desc[UR36][R4.64+0x12], R8 ;  /* 0x0000120804002986 */ /* 0x0001e2000c101524 */
[----:B------:R-:W-:Y:S05]  /*4c00*/  @!P0 BRA `(.L_x_90) ;  /* 0x0000000000048947 */ /* 0x000fea0003800000 */
[----:B------:R0:W5:Y:S02]  /*4c10*/  LDG.E.LTC128B.U16 R164, desc[UR36][R188.64+0x20] ;  /* 0x00002024bca47981 */ /* 0x000164000c1e1520 */
.L_x_90:
[----:B------:R-:W-:Y:S05]  /*4c20*/  BSYNC B1 ;  /* 0x0000000000017941 */ /* 0x000fea0003800000 */
.L_x_89:
[----:B0----5:R-:W-:Y:S01]  /*4c30*/  HADD2.F32 R4, -RZ, R164.H0_H0 ;  /* 0x200000a4ff047230 */ /* 0x021fe20000004100 */
        /* <DEDUP_REMOVED lines=9> */
.L_x_92:
[----:B------:R-:W-:Y:S05]  /*4cd0*/  BSYNC B1 ;  /* 0x0000000000017941 */ /* 0x000fea0003800000 */
.L_x_91:
        /* <DEDUP_REMOVED lines=9> */
.L_x_94:
[----:B------:R-:W-:Y:S05]  /*4d70*/  BSYNC B1 ;  /* 0x0000000000017941 */ /* 0x000fea0003800000 */
.L_x_93:
        /* <DEDUP_REMOVED lines=9> */
.L_x_96:
[----:B------:R-:W-:Y:S05]  /*4e10*/  BSYNC B1 ;  /* 0x0000000000017941 */ /* 0x000fea0003800000 */
.L_x_95:
        /* <DEDUP_REMOVED lines=10> */
.L_x_98:
[----:B------:R-:W-:Y:S05]  /*4ec0*/  BSYNC B1 ;  /* 0x0000000000017941 */ /* 0x000fea0003800000 */
.L_x_97:
        /* <DEDUP_REMOVED lines=10> */
.L_x_100:
[----:B------:R-:W-:Y:S05]  /*4f70*/  BSYNC B1 ;  /* 0x0000000000017941 */ /* 0x000fea0003800000 */
.L_x_99:
        /* <DEDUP_REMOVED lines=9> */
.L_x_102:
[----:B------:R-:W-:Y:S05]  /*5010*/  BSYNC B1 ;  /* 0x0000000000017941 */ /* 0x000fea0003800000 */
.L_x_101:
        /* <DEDUP_REMOVED lines=9> */
.L_x_104:
[----:B------:R-:W-:Y:S05]  /*50b0*/  BSYNC B1 ;  /* 0x0000000000017941 */ /* 0x000fea0003800000 */
.L_x_103:
        /* <DEDUP_REMOVED lines=9> */
.L_x_106:
[----:B------:R-:W-:Y:S05]  /*5150*/  BSYNC B1 ;  /* 0x0000000000017941 */ /* 0x000fea0003800000 */
.L_x_105:
        /* <DEDUP_REMOVED lines=9> */
.L_x_108:
[----:B------:R-:W-:Y:S05]  /*51f0*/  BSYNC B1 ;  /* 0x0000000000017941 */ /* 0x000fea0003800000 */
.L_x_107:
        /* <DEDUP_REMOVED lines=9> */
.L_x_110:
[----:B------:R-:W-:Y:S05]  /*5290*/  BSYNC B1 ;  /* 0x0000000000017941 */ /* 0x000fea0003800000 */
.L_x_109:
        /* <DEDUP_REMOVED lines=9> */
.L_x_112:
[----:B------:R-:W-:Y:S05]  /*5330*/  BSYNC B1 ;  /* 0x0000000000017941 */ /* 0x000fea0003800000 */
.L_x_111:
        /* <DEDUP_REMOVED lines=9> */
.L_x_114:
[----:B------:R-:W-:Y:S05]  /*53d0*/  BSYNC B1 ;  /* 0x0000000000017941 */ /* 0x000fea0003800000 */
.L_x_113:
        /* <DEDUP_REMOVED lines=9> */
.L_x_116:
[----:B------:R-:W-:Y:S05]  /*5470*/  BSYNC B1 ;  /* 0x0000000000017941 */ /* 0x000fea0003800000 */
.L_x_115:
        /* <DEDUP_REMOVED lines=9> */
.L_x_118:
[----:B------:R-:W-:Y:S05]  /*5510*/  BSYNC B1 ;  /* 0x0000000000017941 */ /* 0x000fea0003800000 */
.L_x_117:
        /* <DEDUP_REMOVED lines=9> */
.L_x_120:
[----:B------:R-:W-:Y:S05]  /*55b0*/  BSYNC B1 ;  /* 0x0000000000017941 */ /* 0x000fea0003800000 */
.L_x_119:
[----:B-----5:R-:W-:Y:S01]  /*55c0*/  HADD2.F32 R4, -RZ, R164.H0_H0 ;  /* 0x200000a4ff047230 */ /* 0x020fe20000004100 */
[----:B------:R-:W-:-:S04]  /*55d0*/  ISETP.GT.AND P5, PT, R23, 0x100, P3 ;  /* 0x000001001700780c */ /* 0x000fc80001fa4270 */
[----:B------:R-:W-:-:S04]  /*55e0*/  FMUL R4, R4, R185 ;  /* 0x000000b904047220 */ /* 0x000fc80000400000 */
[----:B------:R-:W-:-:S05]  /*55f0*/  FFMA R4, R143, R186, R4 ;  /* 0x000000ba8f047223 */ /* 0x000fca0000000004 */
[----:B------:R-:W-:-:S04]  /*5600*/  F2FP.F16.F32.PACK_AB R4, RZ, R4 ;  /* 0x00000004ff04723e */ /* 0x000fc800000000ff */
[----:B------:R-:W-:-:S05]  /*5610*/  PRMT R8, R4, 0x7610, R8 ;  /* 0x0000761004087816 */ /* 0x000fca0000000008 */
[----:B------:R0:W-:Y:S04]  /*5620*/  @P4 STG.E.U16 desc[UR36][R172.64+0x32], R8 ;  /* 0x00003208ac004986 */ /* 0x0001e8000c101524 */
[----:B------:R-:W2:Y:S01]  /*5630*/  @P5 LDG.E.LTC128B.U16 R164, desc[UR36][R170.64+0x20] ;  /* 0x00002024aaa45981 */ /* 0x000ea2000c1e1520 */
[C---:B------:R-:W-:Y:S01]  /*5640*/  IMAD.SHL.U32 R9, R6.reuse, 0x100, RZ ;  /* 0x0000010006097824 */ /* 0x040fe200078e00ff */
[----:B------:R-:W-:Y:S01]  /*5650*/  SHF.L.U64.HI R13, R6, 0x8, R7 ;  /* 0x00000008060d7819 */ /* 0x000fe20000010207 */
[----:B------:R-:W-:Y:S03]  /*5660*/  BSSY B1, `(.L_x_121) ;  /* 0x000000b000017945 */ /* 0x000fe60003800000 */
[----:B------:R-:W-:-:S05]  /*5670*/  IADD3 R206, P4, R9, R206, RZ ;  /* 0x000000ce09ce7210 */ /* 0x000fca0007f9e0ff */
[----:B------:R-:W-:Y:S01]  /*5680*/  IMAD.X R207, R13, 0x1, R205, P4 ;  /* 0x000000010dcf7824 */ /* 0x000fe200020e06cd */
[----:B------:R-:W-:Y:S01]  /*5690*/  ISETP.GT.AND P4, PT, R23, 0x100, P2 ;  /* 0x000001001700780c */ /* 0x000fe20001784270 */
[----:B--2---:R-:W-:-:S05]  /*56a0*/  HADD2.F32 R4, -RZ, R164.H0_H0 ;  /* 0x200000a4ff047230 */ /* 0x004fca0000004100 */
[----:B0-----:R-:W-:-:S04]  /*56b0*/  FMUL R5, R4, R185 ;  /* 0x000000b904057220 */ /* 0x001fc80000400000 */
[----:B------:R-:W-:-:S05]  /*56c0*/  FFMA R5, R128, R186, R5 ;  /* 0x000000ba80057223 */ /* 0x000fca0000000005 */
[----:B------:R-:W-:-:S05]  /*56d0*/  F2FP.F16.F32.PACK_AB R5, RZ, R5 ;  /* 0x00000005ff05723e */ /* 0x000fca00000000ff */
[----:B------:R0:W-:Y:S01]  /*56e0*/  @P5 STG.E.U16 desc[UR36][R206.64+0x20], R5 ;  /* 0x00002005ce005986 */ /* 0x0001e2000c101524 */
[----:B------:R-:W-:Y:S05]  /*56f0*/  @!P4 BRA `(.L_x_122) ;  /* 0x000000000004c947 */ /* 0x000fea0003800000 */
[----:B------:R2:W5:Y:S02]  /*5700*/  LDG.E.LTC128B.U16 R164, desc[UR36][R170.64+0x22] ;  /* 0x00002224aaa47981 */ /* 0x000564000c1e1520 */
.L_x_122:
[----:B------:R-:W-:Y:S05]  /*5710*/  BSYNC B1 ;  /* 0x0000000000017941 */ /* 0x000fea0003800000 */
.L_x_121:
[----:B-----5:R-:W-:Y:S01]  /*5720*/  HADD2.F32 R4, -RZ, R164.H0_H0 ;  /* 0x200000a4ff047230 */ /* 0x020fe20000004100 */
[----:B------:R-:W-:-:S04]  /*5730*/  ISETP.GT.AND P5, PT, R23, 0x108, P3 ;  /* 0x000001081700780c */ /* 0x000fc80001fa4270 */
[----:B------:R-:W-:-:S04]  /*5740*/  FMUL R4, R4, R185 ;  /* 0x000000b904047220 */ /* 0x000fc80000400000 */
[----:B------:R-:W-:-:S05]  /*5750*/  FFMA R4, R129, R186, R4 ;  /* 0x000000ba81047223 */ /* 0x000fca0000000004 */
[----:B------:R-:W-:-:S04]  /*5760*/  F2FP.F16.F32.PACK_AB R4, RZ, R4 ;  /* 0x00000004ff04723e */ /* 0x000fc800000000ff */
[----:B------:R-:W-:-:S05]  /*5770*/  PRMT R6, R4, 0x7610, R6 ;  /* 0x0000761004067816 */ /* 0x000fca0000000006 */
[----:B------:R1:W-:Y:S04]  /*5780*/  @P4 STG.E.U16 desc[UR36][R206.64+0x22], R6 ;  /* 0x00002206ce004986 */ /* 0x0003e8000c101524 */
[----:B------:R-:W3:Y:S02]  /*5790*/  @P5 LDG.E.LTC128B.U16 R164, desc[UR36][R160.64+0x20] ;  /* 0x00002024a0a45981 */ /* 0x000ee4000c1e1520 */
[----:B---3--:R-:W-:-:S05]  /*57a0*/  HADD2.F32 R4, -RZ, R164.H0_H0 ;  /* 0x200000a4ff047230 */ /* 0x008fca0000004100 */
[----:B0-----:R-:W-:Y:S01]  /*57b0*/  FMUL R5, R4, R185 ;  /* 0x000000b904057220 */ /* 0x001fe20000400000 */
[----:B------:R-:W-:-:S03]  /*57c0*/  IADD3 R4, P4, R212, R206, RZ ;  /* 0x000000ced4047210 */ /* 0x000fc60007f9e0ff */
[----:B------:R-:W-:Y:S02]  /*57d0*/  FFMA R130, R130, R186, R5 ;  /* 0x000000ba82827223 */ /* 0x000fe40000000005 */
[----:B------:R-:W-:Y:S01]  /*57e0*/  IMAD.X R5, R209, 0x1, R207, P4 ;  /* 0x00000001d1057824 */ /* 0x000fe200020e06cf */
[----:B------:R-:W-:Y:S02]  /*57f0*/  ISETP.GT.AND P4, PT, R23, 0x108, P2 ;  /* 0x000001081700780c */ /* 0x000fe40001784270 */
[----:B------:R-:W-:-:S05]  /*5800*/  F2FP.F16.F32.PACK_AB R130, RZ, R130 ;  /* 0x00000082ff82723e */ /* 0x000fca00000000ff */
[----:B------:R0:W-:Y:S06]  /*5810*/  @P5 STG.E.U16 desc[UR36][R4.64+0x20], R130 ;  /* 0x0000208204005986 */ /* 0x0001ec000c101524 */
[----:B------:R-:W1:Y:S01]  /*5820*/  @P4 LDG.E.LTC128B.U16 R164, desc[UR36][R160.64+0x22] ;  /* 0x00002224a0a44981 */ /* 0x000e62000c1e1520 */
[----:B------:R-:W-:Y:S01]  /*5830*/  BSSY B1, `(.L_x_123) ;  /* 0x000000b000017945 */ /* 0x000fe20003800000 */
[----:B-1----:R-:W-:-:S05]  /*5840*/  HADD2.F32 R6, -RZ, R164.H0_H0 ;  /* 0x200000a4ff067230 */ /* 0x002fca0000004100 */
[----:B------:R-:W-:Y:S01]  /*5850*/  FMUL R8, R6, R185 ;  /* 0x000000b906087220 */ /* 0x000fe20000400000 */
[----:B------:R-:W-:-:S03]  /*5860*/  IADD3 R6, P5, R206, R212, RZ ;  /* 0x000000d4ce067210 */ /* 0x000fc60007fbe0ff */
[----:B------:R-:W-:Y:S02]  /*5870*/  FFMA R8, R131, R186, R8 ;  /* 0x000000ba83087223 */ /* 0x000fe40000000008 */
[----:B------:R-:W-:Y:S01]  /*5880*/  IMAD.X R7, R207, 0x1, R209, P5 ;  /* 0x00000001cf077824 */ /* 0x000fe200028e06d1 */
[----:B------:R-:W-:Y:S02]  /*5890*/  ISETP.GT.AND P5, PT, R23, 0x100, P1 ;  /* 0x000001001700780c */ /* 0x000fe40000fa4270 */
[----:B------:R-:W-:-:S05]  /*58a0*/  F2FP.F16.F32.PACK_AB R8, RZ, R8 ;  /* 0x00000008ff08723e */ /* 0x000fca00000000ff */
[----:B------:R0:W-:Y:S06]  /*58b0*/  @P4 STG.E.U16 desc[UR36][R6.64+0x22], R8 ;  /* 0x0000220806004986 */ /* 0x0001ec000c101524 */
[----:B------:R-:W-:Y:S05]  /*58c0*/  @!P5 BRA `(.L_x_124) ;  /* 0x000000000004d947 */ /* 0x000fea0003800000 */
[----:B------:R1:W5:Y:S02]  /*58d0*/  LDG.E.LTC128B.U16 R164, desc[UR36][R170.64+0x30] ;  /* 0x00003024aaa47981 */ /* 0x000364000c1e1520 */
.L_x_124:
[----:B------:R-:W-:Y:S05]  /*58e0*/  BSYNC B1 ;  /* 0x0000000000017941 */ /* 0x000fea0003800000 */
.L_x_123:
        /* <DEDUP_REMOVED lines=9> */
.L_x_126:
[----:B------:R-:W-:Y:S05]  /*5980*/  BSYNC B1 ;  /* 0x0000000000017941 */ /* 0x000fea0003800000 */
.L_x_125:
        /* <DEDUP_REMOVED lines=9> */
.L_x_128:
[----:B------:R-:W-:Y:S05]  /*5a20*/  BSYNC B1 ;  /* 0x0000000000017941 */ /* 0x000fea0003800000 */
.L_x_127:
        /* <DEDUP_REMOVED lines=9> */
.L_x_130:
[----:B------:R-:W-:Y:S05]  /*5ac0*/  BSYNC B1 ;  /* 0x0000000000017941 */ /* 0x000fea0003800000 */
.L_x_129:
        /* <DEDUP_REMOVED lines=9> */
.L_x_132:
[----:B------:R-:W-:Y:S05]  /*5b60*/  BSYNC B1 ;  /* 0x0000000000017941 */ /* 0x000fea0003800000 */
.L_x_131:
[----:B0----5:R-:W-:Y:S01]  /*5b70*/  HADD2.F32 R6, -RZ, R164.H0_H0 ;  /* 0x200000a4ff067230 */ /* 0x021fe20000004100 */
[----:B------:R-:W-:Y:S04]  /*5b80*/  BSSY B1, `(.L_x_133) ;  /* 0x000000a000017945 */ /* 0x000fe80003800000 */
        /* <DEDUP_REMOVED lines=9> */
.L_x_134:
[----:B------:R-:W-:Y:S05]  /*5c20*/  BSYNC B1 ;  /* 0x0000000000017941 */ /* 0x000fea0003800000 */
.L_x_133:
        /* <DEDUP_REMOVED lines=9> */
.L_x_136:
[----:B------:R-:W-:Y:S05]  /*5cc0*/  BSYNC B1 ;  /* 0x0000000000017941 */ /* 0x000fea0003800000 */
.L_x_135:
[----:B0----5:R-:W-:Y:S01]  /*5cd0*/  HADD2.F32 R8, -RZ, R164.H0_H0 ;  /* 0x200000a4ff087230 */ /* 0x021fe20000004100 */
[----:B------:R-:W-:Y:S01]  /*5ce0*/  IADD3 R14, P4, R212, R6, RZ ;  /* 0x00000006d40e7210 */ /* 0x000fe20007f9e0ff */
[----:B------:R-:W-:Y:S01]  /*5cf0*/  BSSY B1, `(.L_x_137) ;  /* 0x0000009000017945 */ /* 0x000fe20003800000 */
[----:B------:R-:W-:Y:S02]  /*5d00*/  ISETP.GT.AND P2, PT, R23, 0x188, P2 ;  /* 0x000001881700780c */ /* 0x000fe40001744270 */
[----:B------:R-:W-:-:S04]  /*5d10*/  FMUL R15, R8, R185 ;  /* 0x000000b9080f7220 */ /* 0x000fc80000400000 */
[----:B------:R-:W-:-:S05]  /*5d20*/  FFMA R15, R122, R186, R15 ;  /* 0x000000ba7a0f7223 */ /* 0x000fca000000000f */
[----:B------:R-:W-:Y:S01]  /*5d30*/  F2FP.F16.F32.PACK_AB R8, RZ, R15 ;  /* 0x0000000fff08723e */ /* 0x000fe200000000ff */
[----:B------:R-:W-:-:S05]  /*5d40*/  IMAD.X R15, R209, 0x1, R7, P4 ;  /* 0x00000001d10f7824 */ /* 0x000fca00020e0607 */
[----:B------:R0:W-:Y:S01]  /*5d50*/  @P3 STG.E.U16 desc[UR36][R14.64+0x20], R8 ;  /* 0x000020080e003986 */ /* 0x0001e2000c101524 */
[----:B------:R-:W-:Y:S05]  /*5d60*/  @!P2 BRA `(.L_x_138) ;  /* 0x000000000004a947 */ /* 0x000fea0003800000 */
[----:B------:R0:W5:Y:S02]  /*5d70*/  LDG.E.LTC128B.U16 R164, desc[UR36][R10.64+0x22] ;  /* 0x000022240aa47981 */ /* 0x000164000c1e1520 */
.L_x_138:
[----:B------:R-:W-:Y:S05]  /*5d80*/  BSYNC B1 ;  /* 0x0000000000017941 */ /* 0x000fea0003800000 */
.L_x_137:
[----:B0----5:R-:W-:Y:S01]  /*5d90*/  HADD2.F32 R8, -RZ, R164.H0_H0 ;  /* 0x200000a4ff087230 */ /* 0x021fe20000004100 */
[----:B------:R-:W-:Y:S01]  /*5da0*/  IADD3 R212, P4, P5, R212, R206, R9 ;  /* 0x000000ced4d47210 */ /* 0x000fe20007d9e009 */
[----:B------:R-:W-:Y:S01]  /*5db0*/  BSSY B1, `(.L_x_139) ;  /* 0x0000009000017945 */ /* 0x000fe20003800000 */
[----:B------:R-:W-:Y:S02]  /*5dc0*/  ISETP.GT.AND P3, PT, R23, 0x180, P1 ;  /* 0x000001801700780c */ /* 0x000fe40000f64270 */
[----:B------:R-:W-:Y:S01]  /*5dd0*/  FMUL R8, R8, R185 ;  /* 0x000000b908087220 */ /* 0x000fe20000400000 */
[----:B------:R-:W-:-:S03]  /*5de0*/  IADD3.X R213, R209, R207, R13, P4, P5 ;  /* 0x000000cfd1d57210 */ /* 0x000fc600027ea40d */
[----:B------:R-:W-:-:S05]  /*5df0*/  FFMA R8, R123, R186, R8 ;  /* 0x000000ba7b087223 */ /* 0x000fca0000000008 */
[----:B------:R-:W-:-:S05]  /*5e00*/  F2FP.F16.F32.PACK_AB R8, RZ, R8 ;  /* 0x00000008ff08723e */ /* 0x000fca00000000ff */
[----:B------:R0:W-:Y:S01]  /*5e10*/  @P2 STG.E.U16 desc[UR36][R212.64+0x22], R8 ;  /* 0x00002208d4002986 */ /* 0x0001e2000c101524 */
[----:B------:R-:W-:Y:S05]  /*5e20*/  @!P3 BRA `(.L_x_140) ;  /* 0x000000000004b947 */ /* 0x000fea0003800000 */
[----:B------:R0:W5:Y:S02]  /*5e30*/  LDG.E.LTC128B.U16 R164, desc[UR36][R162.64+0x30] ;  /* 0x00003024a2a47981 */ /* 0x000164000c1e1520 */
.L_x_140:
[----:B------:R-:W-:Y:S05]  /*5e40*/  BSYNC B1 ;  /* 0x0000000000017941 */ /* 0x000fea0003800000 */
.L_x_139:
        /* <DEDUP_REMOVED lines=9> */
.L_x_142:
[----:B------:R-:W-:Y:S05]  /*5ee0*/  BSYNC B1 ;  /* 0x0000000000017941 */ /* 0x000fea0003800000 */
.L_x_141:
        /* <DEDUP_REMOVED lines=9> */
.L_x_144:
[----:B------:R-:W-:Y:S05]  /*5f80*/  BSYNC B1 ;  /* 0x0000000000017941 */ /* 0x000fea0003800000 */
.L_x_143:
[----:B0----5:R-:W-:Y:S01]  /*5f90*/  HADD2.F32 R8, -RZ, R164.H0_H0 ;  /* 0x200000a4ff087230 */ /* 0x021fe20000004100 */
[----:B------:R-:W-:Y:S01]  /*5fa0*/  ISETP.GT.AND P0, PT, R23, 0x188, P0 ;  /* 0x000001881700780c */ /* 0x000fe20000704270 */
[----:B------:R-:W-:Y:S03]  /*5fb0*/  BSSY B1, `(.L_x_145) ;  /* 0x000000a000017945 */ /* 0x000fe60003800000 */
[----:B------:R-:W-:Y:S01]  /*5fc0*/  FMUL R9, R8, R185 ;  /* 0x000000b908097220 */ /* 0x000fe20000400000 */
[----:B------:R-:W-:-:S03]  /*5fd0*/  IMAD.MOV.U32 R8, RZ, RZ, R14 ;  /* 0x000000ffff087224 */ /* 0x000fc600078e000e */
[----:B------:R-:W-:-:S05]  /*5fe0*/  FFMA R9, R126, R186, R9 ;  /* 0x000000ba7e097223 */ /* 0x000fca0000000009 */
[----:B------:R-:W-:-:S04]  /*5ff0*/  F2FP.F16.F32.PACK_AB R9, RZ, R9 ;  /* 0x00000009ff09723e */ /* 0x000fc800000000ff */
[----:B------:R-:W-:Y:S01]  /*6000*/  PRMT R12, R9, 0x7610, R12 ;  /* 0x00007610090c7816 */ /* 0x000fe2000000000c */
[----:B------:R-:W-:-:S05]  /*6010*/  IMAD.MOV.U32 R9, RZ, RZ, R15 ;  /* 0x000000ffff097224 */ /* 0x000fca00078e000f */
[----:B------:R0:W-:Y:S01]  /*6020*/  @P1 STG.E.U16 desc[UR36][R8.64+0x30], R12 ;  /* 0x0000300c08001986 */ /* 0x0001e2000c101524 */
[----:B------:R-:W-:Y:S05]  /*6030*/  @!P0 BRA `(.L_x_146) ;  /* 0x0000000000048947 */ /* 0x000fea0003800000 */
[----:B------:R0:W5:Y:S02]  /*6040*/  LDG.E.LTC128B.U16 R164, desc[UR36][R10.64+0x32] ;  /* 0x000032240aa47981 */ /* 0x000164000c1e1520 */
.L_x_146:
[----:B------:R-:W-:Y:S05]  /*6050*/  BSYNC B1 ;  /* 0x0000000000017941 */ /* 0x000fea0003800000 */
.L_x_145:
        /* <DEDUP_REMOVED lines=10> */
.L_x_148:
[----:B------:R-:W-:Y:S05]  /*6100*/  BSYNC B1 ;  /* 0x0000000000017941 */ /* 0x000fea0003800000 */
.L_x_147:
        /* <DEDUP_REMOVED lines=10> */
.L_x_150:
[----:B------:R-:W-:Y:S05]  /*61b0*/  BSYNC B1 ;  /* 0x0000000000017941 */ /* 0x000fea0003800000 */
.L_x_149:
        /* <DEDUP_REMOVED lines=9> */
.L_x_152:
[----:B------:R-:W-:Y:S05]  /*6250*/  BSYNC B1 ;  /* 0x0000000000017941 */ /* 0x000fea0003800000 */
.L_x_151:
        /* <DEDUP_REMOVED lines=9> */
.L_x_154:
[----:B------:R-:W-:Y:S05]  /*62f0*/  BSYNC B1 ;  /* 0x0000000000017941 */ /* 0x000fea0003800000 */
.L_x_153:
        /* <DEDUP_REMOVED lines=10> */
.L_x_156:
[----:B------:R-:W-:Y:S05]  /*63a0*/  BSYNC B1 ;  /* 0x0000000000017941 */ /* 0x000fea0003800000 */
.L_x_155:
        /* <DEDUP_REMOVED lines=10> */
.L_x_158:
[----:B------:R-:W-:Y:S05]  /*6450*/  BSYNC B1 ;  /* 0x0000000000017941 */ /* 0x000fea0003800000 */
.L_x_157:
        /* <DEDUP_REMOVED lines=9> */
.L_x_160:
[----:B------:R-:W-:Y:S05]  /*64f0*/  BSYNC B1 ;  /* 0x0000000000017941 */ /* 0x000fea0003800000 */
.L_x_159:
        /* <DEDUP_REMOVED lines=9> */
.L_x_162:
[----:B------:R-:W-:Y:S05]  /*6590*/  BSYNC B1 ;  /* 0x0000000000017941 */ /* 0x000fea0003800000 */
.L_x_161:
        /* <DEDUP_REMOVED lines=9> */
.L_x_164:
[----:B------:R-:W-:Y:S05]  /*6630*/  BSYNC B1 ;  /* 0x0000000000017941 */ /* 0x000fea0003800000 */
.L_x_163:
        /* <DEDUP_REMOVED lines=9> */
.L_x_166:
[----:B------:R-:W-:Y:S05]  /*66d0*/  BSYNC B1 ;  /* 0x0000000000017941 */ /* 0x000fea0003800000 */
.L_x_165:
        /* <DEDUP_REMOVED lines=9> */
.L_x_168:
[----:B------:R-:W-:Y:S05]  /*6770*/  BSYNC B1 ;  /* 0x0000000000017941 */ /* 0x000fea0003800000 */
.L_x_167:
        /* <DEDUP_REMOVED lines=9> */
.L_x_170:
[----:B------:R-:W-:Y:S05]  /*6810*/  BSYNC B1 ;  /* 0x0000000000017941 */ /* 0x000fea0003800000 */
.L_x_169:
        /* <DEDUP_REMOVED lines=9> */
.L_x_172:
[----:B------:R-:W-:Y:S05]  /*68b0*/  BSYNC B1 ;  /* 0x0000000000017941 */ /* 0x000fea0003800000 */
.L_x_171:
        /* <DEDUP_REMOVED lines=9> */
.L_x_174:
[----:B------:R-:W-:Y:S05]  /*6950*/  BSYNC B1 ;  /* 0x0000000000017941 */ /* 0x000fea0003800000 */
.L_x_173:
        /* <DEDUP_REMOVED lines=9> */
.L_x_176:
[----:B------:R-:W-:Y:S05]  /*69f0*/  BSYNC B1 ;  /* 0x0000000000017941 */ /* 0x000fea0003800000 */
.L_x_175:
        /* <DEDUP_REMOVED lines=9> */
.L_x_178:
[----:B------:R-:W-:Y:S05]  /*6a90*/  BSYNC B1 ;  /* 0x0000000000017941 */ /* 0x000fea0003800000 */
.L_x_177:
        /* <DEDUP_REMOVED lines=9> */
.L_x_180:
[----:B------:R-:W-:Y:S05]  /*6b30*/  BSYNC B1 ;  /* 0x0000000000017941 */ /* 0x000fea0003800000 */
.L_x_179:
        /* <DEDUP_REMOVED lines=9> */
.L_x_182:
[----:B------:R-:W-:Y:S05]  /*6bd0*/  BSYNC B1 ;  /* 0x0000000000017941 */ /* 0x000fea0003800000 */
.L_x_181:
        /* <DEDUP_REMOVED lines=9> */
.L_x_184:
[----:B------:R-:W-:Y:S05]  /*6c70*/  BSYNC B1 ;  /* 0x0000000000017941 */ /* 0x000fea0003800000 */
.L_x_183:
        /* <DEDUP_REMOVED lines=9> */
.L_x_186:
[----:B------:R-:W-:Y:S05]  /*6d10*/  BSYNC B1 ;  /* 0x0000000000017941 */ /* 0x000fea0003800000 */
.L_x_185:
        /* <DEDUP_REMOVED lines=9> */
.L_x_188:
[----:B------:R-:W-:Y:S05]  /*6db0*/  BSYNC B1 ;  /* 0x0000000000017941 */ /* 0x000fea0003800000 */
.L_x_187:
        /* <DEDUP_REMOVED lines=9> */
.L_x_190:
[----:B------:R-:W-:Y:S05]  /*6e50*/  BSYNC B1 ;  /* 0x0000000000017941 */ /* 0x000fea0003800000 */
.L_x_189:
        /* <DEDUP_REMOVED lines=9> */
.L_x_192:
[----:B------:R-:W-:Y:S05]  /*6ef0*/  BSYNC B1 ;  /* 0x0000000000017941 */ /* 0x000fea0003800000 */
.L_x_191:
        /* <DEDUP_REMOVED lines=9> */
.L_x_194:
[----:B------:R-:W-:Y:S05]  /*6f90*/  BSYNC B1 ;  /* 0x0000000000017941 */ /* 0x000fea0003800000 */
.L_x_193:
        /* <DEDUP_REMOVED lines=9> */
.L_x_196:
[----:B------:R-:W-:Y:S05]  /*7030*/  BSYNC B1 ;  /* 0x0000000000017941 */ /* 0x000fea0003800000 */
.L_x_195:
        /* <DEDUP_REMOVED lines=9> */
.L_x_198:
[----:B------:R-:W-:Y:S05]  /*70d0*/  BSYNC B1 ;  /* 0x0000000000017941 */ /* 0x000fea0003800000 */
.L_x_197:
        /* <DEDUP_REMOVED lines=9> */
.L_x_200:
[----:B------:R-:W-:Y:S05]  /*7170*/  BSYNC B1 ;  /* 0x0000000000017941 */ /* 0x000fea0003800000 */
.L_x_199:
        /* <DEDUP_REMOVED lines=9> */
.L_x_202:
[----:B------:R-:W-:Y:S05]  /*7210*/  BSYNC B1 ;  /* 0x0000000000017941 */ /* 0x000fea0003800000 */
.L_x_201:
        /* <DEDUP_REMOVED lines=9> */
.L_x_204:
[----:B------:R-:W-:Y:S05]  /*72b0*/  BSYNC B1 ;  /* 0x0000000000017941 */ /* 0x000fea0003800000 */
.L_x_203:
        /* <DEDUP_REMOVED lines=9> */
.L_x_206:
[----:B------:R-:W-:Y:S05]  /*7350*/  BSYNC B1 ;  /* 0x0000000000017941 */ /* 0x000fea0003800000 */
.L_x_205:
        /* <DEDUP_REMOVED lines=9> */
.L_x_208:
[----:B------:R-:W-:Y:S05]  /*73f0*/  BSYNC B1 ;  /* 0x0000000000017941 */ /* 0x000fea0003800000 */
.L_x_207:
        /* <DEDUP_REMOVED lines=9> */
.L_x_210:
[----:B------:R-:W-:Y:S05]  /*7490*/  BSYNC B1 ;  /* 0x0000000000017941 */ /* 0x000fea0003800000 */
.L_x_209:
        /* <DEDUP_REMOVED lines=10> */
.L_x_212:
[----:B------:R-:W-:Y:S05]  /*7540*/  BSYNC B1 ;  /* 0x0000000000017941 */ /* 0x000fea0003800000 */
.L_x_211:
        /* <DEDUP_REMOVED lines=10> */
.L_x_214:
[----:B------:R-:W-:Y:S05]  /*75f0*/  BSYNC B1 ;  /* 0x0000000000017941 */ /* 0x000fea0003800000 */
.L_x_213:
        /* <DEDUP_REMOVED lines=9> */
.L_x_216:
[----:B------:R-:W-:Y:S05]  /*7690*/  BSYNC B1 ;  /* 0x0000000000017941 */ /* 0x000fea0003800000 */
.L_x_215:
        /* <DEDUP_REMOVED lines=9> */
.L_x_218:
[----:B------:R-:W-:Y:S05]  /*7730*/  BSYNC B1 ;  /* 0x0000000000017941 */ /* 0x000fea0003800000 */
.L_x_217:
        /* <DEDUP_REMOVED lines=10> */
.L_x_220:
[----:B------:R-:W-:Y:S05]  /*77e0*/  BSYNC B1 ;  /* 0x0000000000017941 */ /* 0x000fea0003800000 */
.L_x_219:
        /* <DEDUP_REMOVED lines=10> */
.L_x_222:
[----:B------:R-:W-:Y:S05]  /*7890*/  BSYNC B1 ;  /* 0x0000000000017941 */ /* 0x000fea0003800000 */
.L_x_221:
        /* <DEDUP_REMOVED lines=9> */
.L_x_224:
[----:B------:R-:W-:Y:S05]  /*7930*/  BSYNC B1 ;  /* 0x0000000000017941 */ /* 0x000fea0003800000 */
.L_x_223:
        /* <DEDUP_REMOVED lines=9> */
.L_x_226:
[----:B------:R-:W-:Y:S05]  /*79d0*/  BSYNC B1 ;  /* 0x0000000000017941 */ /* 0x000fea0003800000 */
.L_x_225:
        /* <DEDUP_REMOVED lines=9> */
.L_x_228:
[----:B------:R-:W-:Y:S05]  /*7a70*/  BSYNC B1 ;  /* 0x0000000000017941 */ /* 0x000fea0003800000 */
.L_x_227:
        /* <DEDUP_REMOVED lines=9> */
.L_x_230:
[----:B------:R-:W-:Y:S05]  /*7b10*/  BSYNC B1 ;  /* 0x0000000000017941 */ /* 0x000fea0003800000 */
.L_x_229:
        /* <DEDUP_REMOVED lines=9> */
.L_x_232:
[----:B------:R-:W-:Y:S05]  /*7bb0*/  BSYNC B1 ;  /* 0x0000000000017941 */ /* 0x000fea0003800000 */
.L_x_231:
        /* <DEDUP_REMOVED lines=9> */
.L_x_234:
[----:B------:R-:W-:Y:S05]  /*7c50*/  BSYNC B1 ;  /* 0x0000000000017941 */ /* 0x000fea0003800000 */
.L_x_233:
        /* <DEDUP_REMOVED lines=9> */
.L_x_236:
[----:B------:R-:W-:Y:S05]  /*7cf0*/  BSYNC B1 ;  /* 0x0000000000017941 */ /* 0x000fea0003800000 */
.L_x_235:
        /* <DEDUP_REMOVED lines=9> */
.L_x_238:
[----:B------:R-:W-:Y:S05]  /*7d90*/  BSYNC B1 ;  /* 0x0000000000017941 */ /* 0x000fea0003800000 */
.L_x_237:
        /* <DEDUP_REMOVED lines=9> */
.L_x_240:
[----:B------:R-:W-:Y:S05]  /*7e30*/  BSYNC B1 ;  /* 0x0000000000017941 */ /* 0x000fea0003800000 */
.L_x_239:
        /* <DEDUP_REMOVED lines=9> */
.L_x_242:
[----:B------:R-:W-:Y:S05]  /*7ed0*/  BSYNC B1 ;  /* 0x0000000000017941 */ /* 0x000fea0003800000 */
.L_x_241:
        /* <DEDUP_REMOVED lines=9> */
.L_x_244:
[----:B------:R-:W-:Y:S05]  /*7f70*/  BSYNC B1 ;  /* 0x0000000000017941 */ /* 0x000fea0003800000 */
.L_x_243:
        /* <DEDUP_REMOVED lines=9> */
.L_x_246:
[----:B------:R-:W-:Y:S05]  /*8010*/  BSYNC B1 ;  /* 0x0000000000017941 */ /* 0x000fea0003800000 */
.L_x_245:
        /* <DEDUP_REMOVED lines=9> */
.L_x_248:
[----:B------:R-:W-:Y:S05]  /*80b0*/  BSYNC B1 ;  /* 0x0000000000017941 */ /* 0x000fea0003800000 */
.L_x_247:
        /* <DEDUP_REMOVED lines=9> */
.L_x_250:
[----:B------:R-:W-:Y:S05]  /*8150*/  BSYNC B1 ;  /* 0x0000000000017941 */ /* 0x000fea0003800000 */
.L_x_249:
        /* <DEDUP_REMOVED lines=9> */
.L_x_252:
[----:B------:R-:W-:Y:S05]  /*81f0*/  BSYNC B1 ;  /* 0x0000000000017941 */ /* 0x000fea0003800000 */
.L_x_251:
        /* <DEDUP_REMOVED lines=9> */
.L_x_254:
[----:B------:R-:W-:Y:S05]  /*8290*/  BSYNC B1 ;  /* 0x0000000000017941 */ /* 0x000fea0003800000 */
.L_x_253:
        /* <DEDUP_REMOVED lines=9> */
.L_x_256:
[----:B------:R-:W-:Y:S05]  /*8330*/  BSYNC B1 ;  /* 0x0000000000017941 */ /* 0x000fea0003800000 */
.L_x_255:
        /* <DEDUP_REMOVED lines=9> */
.L_x_258:
[----:B------:R-:W-:Y:S05]  /*83d0*/  BSYNC B1 ;  /* 0x0000000000017941 */ /* 0x000fea0003800000 */
.L_x_257:
        /* <DEDUP_REMOVED lines=9> */
.L_x_260:
[----:B------:R-:W-:Y:S05]  /*8470*/  BSYNC B1 ;  /* 0x0000000000017941 */ /* 0x000fea0003800000 */
.L_x_259:
        /* <DEDUP_REMOVED lines=9> */
.L_x_262:
[----:B------:R-:W-:Y:S05]  /*8510*/  BSYNC B1 ;  /* 0x0000000000017941 */ /* 0x000fea0003800000 */
.L_x_261:
        /* <DEDUP_REMOVED lines=9> */
.L_x_264:
[----:B------:R-:W-:Y:S05]  /*85b0*/  BSYNC B1 ;  /* 0x0000000000017941 */ /* 0x000fea0003800000 */
.L_x_263:
        /* <DEDUP_REMOVED lines=9> */
.L_x_266:
[----:B------:R-:W-:Y:S05]  /*8650*/  BSYNC B1 ;  /* 0x0000000000017941 */ /* 0x000fea0003800000 */
.L_x_265:
        /* <DEDUP_REMOVED lines=9> */
.L_x_268:
[----:B------:R-:W-:Y:S05]  /*86f0*/  BSYNC B1 ;  /* 0x0000000000017941 */ /* 0x000fea0003800000 */
.L_x_267:
        /* <DEDUP_REMOVED lines=9> */
.L_x_270:
[----:B------:R-:W-:Y:S05]  /*8790*/  BSYNC B1 ;  /* 0x0000000000017941 */ /* 0x000fea0003800000 */
.L_x_269:
        /* <DEDUP_REMOVED lines=9> */
.L_x_272:
[----:B------:R-:W-:Y:S05]  /*8830*/  BSYNC B1 ;  /* 0x0000000000017941 */ /* 0x000fea0003800000 */
.L_x_271:
        /* <DEDUP_REMOVED lines=9> */
.L_x_274:
[----:B------:R-:W-:Y:S05]  /*88d0*/  BSYNC B1 ;  /* 0x0000000000017941 */ /* 0x000fea0003800000 */
.L_x_273:
        /* <DEDUP_REMOVED lines=10> */
.L_x_276:
[----:B------:R-:W-:Y:S05]  /*8980*/  BSYNC B1 ;  /* 0x0000000000017941 */ /* 0x000fea0003800000 */
.L_x_275:
        /* <DEDUP_REMOVED lines=10> */
.L_x_278:
[----:B------:R-:W-:Y:S05]  /*8a30*/  BSYNC B1 ;  /* 0x0000000000017941 */ /* 0x000fea0003800000 */
.L_x_277:
        /* <DEDUP_REMOVED lines=9> */
.L_x_280:
[----:B------:R-:W-:Y:S05]  /*8ad0*/  BSYNC B1 ;  /* 0x0000000000017941 */ /* 0x000fea0003800000 */
.L_x_279:
        /* <DEDUP_REMOVED lines=9> */
.L_x_282:
[----:B------:R-:W-:Y:S05]  /*8b70*/  BSYNC B1 ;  /* 0x0000000000017941 */ /* 0x000fea0003800000 */
.L_x_281:
        /* <DEDUP_REMOVED lines=10> */
.L_x_284:
[----:B------:R-:W-:Y:S05]  /*8c20*/  BSYNC B1 ;  /* 0x0000000000017941 */ /* 0x000fea0003800000 */
.L_x_283:
        /* <DEDUP_REMOVED lines=10> */
.L_x_286:
[----:B------:R-:W-:Y:S05]  /*8cd0*/  BSYNC B1 ;  /* 0x0000000000017941 */ /* 0x000fea0003800000 */
.L_x_285:
        /* <DEDUP_REMOVED lines=9> */
.L_x_288:
[----:B------:R-:W-:Y:S05]  /*8d70*/  BSYNC B1 ;  /* 0x0000000000017941 */ /* 0x000fea0003800000 */
.L_x_287:
        /* <DEDUP_REMOVED lines=9> */
.L_x_290:
[----:B------:R-:W-:Y:S05]  /*8e10*/  BSYNC B1 ;  /* 0x0000000000017941 */ /* 0x000fea0003800000 */
.L_x_289:
        /* <DEDUP_REMOVED lines=9> */
.L_x_292:
[----:B------:R-:W-:Y:S05]  /*8eb0*/  BSYNC B1 ;  /* 0x0000000000017941 */ /* 0x000fea0003800000 */
.L_x_291:
        /* <DEDUP_REMOVED lines=9> */
.L_x_294:
[----:B------:R-:W-:Y:S05]  /*8f50*/  BSYNC B1 ;  /* 0x0000000000017941 */ /* 0x000fea0003800000 */
.L_x_293:
        /* <DEDUP_REMOVED lines=9> */
.L_x_296:
[----:B------:R-:W-:Y:S05]  /*8ff0*/  BSYNC B1 ;  /* 0x0000000000017941 */ /* 0x000fea0003800000 */
.L_x_295:
        /* <DEDUP_REMOVED lines=9> */
.L_x_298:
[----:B------:R-:W-:Y:S05]  /*9090*/  BSYNC B1 ;  /* 0x0000000000017941 */ /* 0x000fea0003800000 */
.L_x_297:
        /* <DEDUP_REMOVED lines=9> */
.L_x_300:
[----:B------:R-:W-:Y:S05]  /*9130*/  BSYNC B1 ;  /* 0x0000000000017941 */ /* 0x000fea0003800000 */
.L_x_299:
        /* <DEDUP_REMOVED lines=9> */
.L_x_302:
[----:B------:R-:W-:Y:S05]  /*91d0*/  BSYNC B1 ;  /* 0x0000000000017941 */ /* 0x000fea0003800000 */
.L_x_301:
        /* <DEDUP_REMOVED lines=9> */
.L_x_304:
[----:B------:R-:W-:Y:S05]  /*9270*/  BSYNC B1 ;  /* 0x0000000000017941 */ /* 0x000fea0003800000 */
.L_x_303:
        /* <DEDUP_REMOVED lines=9> */
.L_x_306:
[----:B------:R-:W-:Y:S05]  /*9310*/  BSYNC B1 ;  /* 0x0000000000017941 */ /* 0x000fea0003800000 */
.L_x_305:
        /* <DEDUP_REMOVED lines=9> */
.L_x_308:
[----:B------:R-:W-:Y:S05]  /*93b0*/  BSYNC B1 ;  /* 0x0000000000017941 */ /* 0x000fea0003800000 */
.L_x_307:
        /* <DEDUP_REMOVED lines=9> */
.L_x_310:
[----:B------:R-:W-:Y:S05]  /*9450*/  BSYNC B1 ;  /* 0x0000000000017941 */ /* 0x000fea0003800000 */
.L_x_309:
        /* <DEDUP_REMOVED lines=9> */
.L_x_312:
[----:B------:R-:W-:Y:S05]  /*94f0*/  BSYNC B1 ;  /* 0x0000000000017941 */ /* 0x000fea0003800000 */
.L_x_311:
        /* <DEDUP_REMOVED lines=9> */
.L_x_314:
[----:B------:R-:W-:Y:S05]  /*9590*/  BSYNC B1 ;  /* 0x0000000000017941 */ /* 0x000fea0003800000 */
.L_x_313:
        /* <DEDUP_REMOVED lines=9> */
.L_x_316:
[----:B------:R-:W-:Y:S05]  /*9630*/  BSYNC B1 ;  /* 0x0000000000017941 */ /* 0x000fea0003800000 */
.L_x_315:
        /* <DEDUP_REMOVED lines=9> */
.L_x_318:
[----:B------:R-:W-:Y:S05]  /*96d0*/  BSYNC B1 ;  /* 0x0000000000017941 */ /* 0x000fea0003800000 */
.L_x_317:
        /* <DEDUP_REMOVED lines=9> */
.L_x_320:
[----:B------:R-:W-:Y:S05]  /*9770*/  BSYNC B1 ;  /* 0x0000000000017941 */ /* 0x000fea0003800000 */
.L_x_319:
        /* <DEDUP_REMOVED lines=9> */
.L_x_322:
[----:B------:R-:W-:Y:S05]  /*9810*/  BSYNC B1 ;  /* 0x0000000000017941 */ /* 0x000fea0003800000 */
.L_x_321:
        /* <DEDUP_REMOVED lines=9> */
.L_x_324:
[----:B------:R-:W-:Y:S05]  /*98b0*/  BSYNC B1 ;  /* 0x0000000000017941 */ /* 0x000fea0003800000 */
.L_x_323:
        /* <DEDUP_REMOVED lines=9> */
.L_x_326:
[----:B------:R-:W-:Y:S05]  /*9950*/  BSYNC B1 ;  /* 0x0000000000017941 */ /* 0x000fea0003800000 */
.L_x_325:
        /* <DEDUP_REMOVED lines=9> */
.L_x_328:
[----:B------:R-:W-:Y:S05]  /*99f0*/  BSYNC B1 ;  /* 0x0000000000017941 */ /* 0x000fea0003800000 */
.L_x_327:
        /* <DEDUP_REMOVED lines=9> */
.L_x_330:
[----:B------:R-:W-:Y:S05]  /*9a90*/  BSYNC B1 ;  /* 0x0000000000017941 */ /* 0x000fea0003800000 */
.L_x_329:
        /* <DEDUP_REMOVED lines=9> */
.L_x_332:
[----:B------:R-:W-:Y:S05]  /*9b30*/  BSYNC B1 ;  /* 0x0000000000017941 */ /* 0x000fea0003800000 */
.L_x_331:
        /* <DEDUP_REMOVED lines=9> */
.L_x_334:
[----:B------:R-:W-:Y:S05]  /*9bd0*/  BSYNC B1 ;  /* 0x0000000000017941 */ /* 0x000fea0003800000 */
.L_x_333:
        /* <DEDUP_REMOVED lines=9> */
.L_x_336:
[----:B------:R-:W-:Y:S05]  /*9c70*/  BSYNC B1 ;  /* 0x0000000000017941 */ /* 0x000fea0003800000 */
.L_x_335:
        /* <DEDUP_REMOVED lines=9> */
.L_x_338:
[----:B------:R-:W-:Y:S05]  /*9d10*/  BSYNC B1 ;  /* 0x0000000000017941 */ /* 0x000fea0003800000 */
.L_x_337:
[----:B------:R-:W-:Y:S05]  /*9d20*/  @!P0 BRA `(.L_x_339) ;  /* 0x0000002c00208947 */ /* 0x000fea0003800000 */
[----:B-----5:R-:W-:-:S05]  /*9d30*/  HADD2.F32 R164, -RZ, R164.H0_H0 ;  /* 0x200000a4ffa47230 */ /* 0x020fca0000004100 */
[----:B------:R-:W-:-:S04]  /*9d40*/  FMUL R164, R164, R185 ;  /* 0x000000b9a4a47220 */ /* 0x000fc80000400000 */
[----:B------:R-:W-:-:S05]  /*9d50*/  FFMA R164, R31, R186, R164 ;  /* 0x000000ba1fa47223 */ /* 0x000fca00000000a4 */
[----:B------:R-:W-:-:S05]  /*9d60*/  F2FP.F16.F32.PACK_AB R164, RZ, R164 ;  /* 0x000000a4ffa4723e */ /* 0x000fca00000000ff */
[----:B------:R0:W-:Y:S01]  /*9d70*/  STG.E.U16 desc[UR36][R8.64+0x92], R164 ;  /* 0x000092a408007986 */ /* 0x0001e2000c101524 */
[----:B------:R-:W-:Y:S05]  /*9d80*/  BRA `(.L_x_339) ;  /* 0x0000002c00087947 */ /* 0x000fea0003800000 */
.L_x_34:
[----:B------:R-:W-:Y:S01]  /*9d90*/  ULDC.64 UR4, c[0x0][0x5c0] ;  /* 0x0001700000047ab9 */ /* 0x000fe20000000a00 */
[-C--:B------:R-:W-:Y:S01]  /*9da0*/  FMUL R176, R176, R186.reuse ;  /* 0x000000bab0b07220 */ /* 0x080fe20000400000 */
[----:B------:R-:W-:Y:S01]  /*9db0*/  LEA R4, P2, R188, UR4, 0x1 ;  /* 0x00000004bc047c11 */ /* 0x000fe2000f8408ff */
[----:B------:R-:W-:Y:S01]  /*9dc0*/  IMAD.SHL.U32 R13, R6, 0x10, RZ ;  /* 0x00000010060d7824 */ /* 0x000fe200078e00ff */
[----:B------:R-:W-:Y:S01]  /*9dd0*/  ISETP.GT.AND P3, PT, R3, 0x1, PT ;  /* 0x000000010300780c */ /* 0x000fe20003f64270 */
[----:B------:R-:W-:Y:S01]  /*9de0*/  FMUL R177, R177, R186 ;  /* 0x000000bab1b17220 */ /* 0x000fe20000400000 */
[----:B------:R-:W-:Y:S01]  /*9df0*/  F2FP.F16.F32.PACK_AB R176, RZ, R176 ;  /* 0x000000b0ffb0723e */ /* 0x000fe200000000ff */
[-C--:B------:R-:W-:Y:S01]  /*9e00*/  FMUL R179, R179, R186.reuse ;  /* 0x000000bab3b37220 */ /* 0x080fe20000400000 */
[----:B------:R-:W-:Y:S01]  /*9e10*/  LEA.HI.X R5, R188, UR5, R197, 0x1, P2 ;  /* 0x00000005bc057c11 */ /* 0x000fe200090f0cc5 */
[-C--:B------:R-:W-:Y:S01]  /*9e20*/  FMUL R178, R178, R186.reuse ;  /* 0x000000bab2b27220 */ /* 0x080fe20000400000 */
[C---:B------:R-:W-:Y:S01]  /*9e30*/  ISETP.GT.AND P2, PT, R23.reuse, RZ, P3 ;  /* 0x000000ff1700720c */ /* 0x040fe20001f44270 */
[-C--:B------:R-:W-:Y:S01]  /*9e40*/  FMUL R180, R180, R186.reuse ;  /* 0x000000bab4b47220 */ /* 0x080fe20000400000 */
[C---:B------:R-:W-:Y:S01]  /*9e50*/  ISETP.GT.AND P5, PT, R23.reuse, 0x8, P0 ;  /* 0x000000081700780c */ /* 0x040fe200007a4270 */
[----:B------:R-:W-:Y:S01]  /*9e60*/  @P1 STG.E.U16 desc[UR36][R4.64], R176 ;  /* 0x000000b004001986 */ /* 0x000fe2000c101524 */
[----:B------:R-:W-:Y:S01]  /*9e70*/  ISETP.GT.AND P1, PT, R23, 0x8, P3 ;  /* 0x000000081700780c */ /* 0x000fe20001f24270 */
[-C--:B------:R-:W-:Y:S01]  /*9e80*/  FMUL R181, R181, R186.reuse ;  /* 0x000000bab5b57220 */ /* 0x080fe20000400000 */
[----:B------:R-:W-:Y:S01]  /*9e90*/  SHF.L.U64.HI R11, R6, 0x4, R7 ;  /* 0x00000004060b7819 */ /* 0x000fe20000010207 */
[----:B------:R-:W-:Y:S01]  /*9ea0*/  FMUL R182, R182, R186 ;  /* 0x000000bab6b67220 */ /* 0x000fe20000400000 */
[----:B------:R-:W-:Y:S01]  /*9eb0*/  IADD3 R8, P4, R13, R4, RZ ;  /* 0x000000040d087210 */ /* 0x000fe20007f9e0ff */
[-C--:B------:R-:W-:Y:S01]  /*9ec0*/  FMUL R183, R183, R186.reuse ;  /* 0x000000bab7b77220 */ /* 0x080fe20000400000 */
[----:B------:R-:W-:Y:S01]  /*9ed0*/  F2FP.F16.F32.PACK_AB R177, RZ, R177 ;  /* 0x000000b1ffb1723e */ /* 0x000fe200000000ff */
[----:B------:R-:W-:Y:S01]  /*9ee0*/  FMUL R168, R168, R186 ;  /* 0x000000baa8a87220 */ /* 0x000fe20000400000 */
[----:B------:R-:W-:Y:S01]  /*9ef0*/  F2FP.F16.F32.PACK_AB R179, RZ, R179 ;  /* 0x000000b3ffb3723e */ /* 0x000fe200000000ff */
[----:B------:R-:W-:Y:S01]  /*9f00*/  IMAD.X R9, R11, 0x1, R5, P4 ;  /* 0x000000010b097824 */ /* 0x000fe200020e0605 */
[----:B------:R-:W-:Y:S01]  /*9f10*/  F2FP.F16.F32.PACK_AB R178, RZ, R178 ;  /* 0x000000b2ffb2723e */ /* 0x000fe200000000ff */
[----:B------:R-:W-:Y:S01]  /*9f20*/  @P2 STG.E.U16 desc[UR36][R4.64+0x2], R177 ;  /* 0x000002b104002986 */ /* 0x000fe2000c101524 */
[----:B------:R-:W-:Y:S01]  /*9f30*/  ISETP.GT.AND P2, PT, R3, 0x8, PT ;  /* 0x000000080300780c */ /* 0x000fe20003f44270 */
[----:B------:R-:W-:Y:S01]  /*9f40*/  FMUL R169, R169, R186 ;  /* 0x000000baa9a97220 */ /* 0x000fe20000400000 */
[----:B------:R-:W-:Y:S01]  /*9f50*/  F2FP.F16.F32.PACK_AB R180, RZ, R180 ;  /* 0x000000b4ffb4723e */ /* 0x000fe200000000ff */
[----:B------:R-:W-:Y:S01]  /*9f60*/  @P1 STG.E.U16 desc[UR36][R8.64+0x2], R179 ;  /* 0x000002b308001986 */ /* 0x000fe2000c101524 */
[----:B------:R-:W-:Y:S01]  /*9f70*/  ISETP.GT.AND P1, PT, R3, 0x9, PT ;  /* 0x000000090300780c */ /* 0x000fe20003f24270 */
[----:B------:R-:W-:Y:S01]  /*9f80*/  IMAD R10, R7, 0xf0, RZ ;  /* 0x000000f0070a7824 */ /* 0x000fe200078e02ff */
[----:B------:R-:W-:Y:S01]  /*9f90*/  F2FP.F16.F32.PACK_AB R181, RZ, R181 ;  /* 0x000000b5ffb5723e */ /* 0x000fe200000000ff */
[----:B------:R-:W-:Y:S01]  /*9fa0*/  @P5 STG.E.U16 desc[UR36][R8.64], R178 ;  /* 0x000000b208005986 */ /* 0x000fe2000c101524 */
[C---:B------:R-:W-:Y:S01]  /*9fb0*/  ISETP.GT.AND P5, PT, R23.reuse, RZ, P2 ;  /* 0x000000ff1700720c */ /* 0x040fe200017a4270 */
[----:B------:R-:W-:Y:S01]  /*9fc0*/  IMAD.WIDE.U32 R14, R6, 0xf0, R8 ;  /* 0x000000f0060e7825 */ /* 0x000fe200078e0008 */
[----:B------:R-:W-:-:S03]  /*9fd0*/  ISETP.GT.AND P4, PT, R23, RZ, P1 ;  /* 0x000000ff1700720c */ /* 0x000fc60000f84270 */
[----:B------:R-:W-:Y:S01]  /*9fe0*/  FMUL R170, R170, R186 ;  /* 0x000000baaaaa7220 */ /* 0x000fe20000400000 */
[----:B------:R-:W-:Y:S01]  /*9ff0*/  F2FP.F16.F32.PACK_AB R182, RZ, R182 ;  /* 0x000000b6ffb6723e */ /* 0x000fe200000000ff */
[----:B------:R-:W-:Y:S01]  /*a000*/  IMAD.IADD R15, R10, 0x1, R15 ;  /* 0x000000010a0f7824 */ /* 0x000fe200078e020f */
[----:B------:R-:W-:Y:S01]  /*a010*/  F2FP.F16.F32.PACK_AB R183, RZ, R183 ;  /* 0x000000b7ffb7723e */ /* 0x000fe200000000ff */
[----:B------:R-:W-:Y:S01]  /*a020*/  FMUL R171, R171, R186 ;  /* 0x000000baabab7220 */ /* 0x000fe20000400000 */
[----:B------:R-:W-:Y:S01]  /*a030*/  F2FP.F16.F32.PACK_AB R168, RZ, R168 ;  /* 0x000000a8ffa8723e */ /* 0x000fe200000000ff */
[-C--:B------:R-:W-:Y:S01]  /*a040*/  FMUL R172, R172, R186.reuse ;  /* 0x000000baacac7220 */ /* 0x080fe20000400000 */
[----:B------:R-:W-:Y:S01]  /*a050*/  F2FP.F16.F32.PACK_AB R169, RZ, R169 ;  /* 0x000000a9ffa9723e */ /* 0x000fe200000000ff */
[----:B------:R-:W-:Y:S01]  /*a060*/  FMUL R173, R173, R186 ;  /* 0x000000baadad7220 */ /* 0x000fe20000400000 */
[----:B------:R-:W-:Y:S01]  /*a070*/  F2FP.F16.F32.PACK_AB R170, RZ, R170 ;  /* 0x000000aaffaa723e */ /* 0x000fe200000000ff */
[----:B------:R-:W-:Y:S01]  /*a080*/  @P5 STG.E.U16 desc[UR36][R4.64+0x10], R180 ;  /* 0x000010b404005986 */ /* 0x000fe2000c101524 */
[C---:B------:R-:W-:Y:S01]  /*a090*/  ISETP.GT.AND P5, PT, R23.reuse, 0x8, P2 ;  /* 0x000000081700780c */ /* 0x040fe200017a4270 */
[-C--:B------:R-:W-:Y:S01]  /*a0a0*/  FMUL R174, R174, R186.reuse ;  /* 0x000000baaeae7220 */ /* 0x080fe20000400000 */
[----:B------:R-:W-:Y:S01]  /*a0b0*/  F2FP.F16.F32.PACK_AB R171, RZ, R171 ;  /* 0x000000abffab723e */ /* 0x000fe200000000ff */
[----:B------:R-:W-:Y:S01]  /*a0c0*/  @P4 STG.E.U16 desc[UR36][R4.64+0x12], R181 ;  /* 0x000012b504004986 */ /* 0x000fe2000c101524 */
[----:B------:R-:W-:Y:S01]  /*a0d0*/  ISETP.GT.AND P4, PT, R23, 0x8, P1 ;  /* 0x000000081700780c */ /* 0x000fe20000f84270 */
[----:B------:R-:W-:Y:S01]  /*a0e0*/  FMUL R175, R175, R186 ;  /* 0x000000baafaf7220 */ /* 0x000fe20000400000 */
[----:B------:R-:W-:Y:S01]  /*a0f0*/  F2FP.F16.F32.PACK_AB R172, RZ, R172 ;  /* 0x000000acffac723e */ /* 0x000fe200000000ff */
[----:B------:R-:W-:Y:S01]  /*a100*/  IMAD.SHL.U32 R12, R6, 0x100, RZ ;  /* 0x00000100060c7824 */ /* 0x000fe200078e00ff */
[----:B------:R-:W-:Y:S01]  /*a110*/  F2FP.F16.F32.PACK_AB R173, RZ, R173 ;  /* 0x000000adffad723e */ /* 0x000fe200000000ff */
[----:B------:R-:W-:Y:S01]  /*a120*/  FMUL R160, R160, R186 ;  /* 0x000000baa0a07220 */ /* 0x000fe20000400000 */
[----:B------:R-:W-:Y:S01]  /*a130*/  F2FP.F16.F32.PACK_AB R174, RZ, R174 ;  /* 0x000000aeffae723e */ /* 0x000fe200000000ff */
[-C--:B------:R-:W-:Y:S01]  /*a140*/  FMUL R161, R161, R186.reuse ;  /* 0x000000baa1a17220 */ /* 0x080fe20000400000 */
[----:B------:R-:W-:Y:S01]  /*a150*/  F2FP.F16.F32.PACK_AB R175, RZ, R175 ;  /* 0x000000afffaf723e */ /* 0x000fe200000000ff */
[----:B------:R-:W-:Y:S01]  /*a160*/  @P5 STG.E.U16 desc[UR36][R8.64+0x10], R182 ;  /* 0x000010b608005986 */ /* 0x000fe2000c101524 */
[C---:B------:R-:W-:Y:S01]  /*a170*/  ISETP.GT.AND P5, PT, R23.reuse, 0x80, P0 ;  /* 0x000000801700780c */ /* 0x040fe200007a4270 */
[----:B------:R-:W-:Y:S01]  /*a180*/  FMUL R162, R162, R186 ;  /* 0x000000baa2a27220 */ /* 0x000fe20000400000 */
[----:B------:R-:W-:Y:S01]  /*a190*/  F2FP.F16.F32.PACK_AB R160, RZ, R160 ;  /* 0x000000a0ffa0723e */ /* 0x000fe200000000ff */
[----:B------:R-:W-:Y:S01]  /*a1a0*/  @P4 STG.E.U16 desc[UR36][R8.64+0x12], R183 ;  /* 0x000012b708004986 */ /* 0x000fe2000c101524 */
[----:B------:R-:W-:Y:S01]  /*a1b0*/  ISETP.GT.AND P4, PT, R23, 0x80, P3 ;  /* 0x000000801700780c */ /* 0x000fe20001f84270 */
[-C--:B------:R-:W-:Y:S01]  /*a1c0*/  FMUL R163, R163, R186.reuse ;  /* 0x000000baa3a37220 */ /* 0x080fe20000400000 */
[----:B------:R-:W-:Y:S01]  /*a1d0*/  F2FP.F16.F32.PACK_AB R161, RZ, R161 ;  /* 0x000000a1ffa1723e */ /* 0x000fe200000000ff */
[----:B------:R-:W-:Y:S01]  /*a1e0*/  FMUL R164, R164, R186 ;  /* 0x000000baa4a47220 */ /* 0x000fe20000400000 */
[----:B------:R-:W-:Y:S01]  /*a1f0*/  F2FP.F16.F32.PACK_AB R162, RZ, R162 ;  /* 0x000000a2ffa2723e */ /* 0x000fe200000000ff */
[-C--:B------:R-:W-:Y:S01]  /*a200*/  FMUL R165, R165, R186.reuse ;  /* 0x000000baa5a57220 */ /* 0x080fe20000400000 */
[----:B------:R-:W-:Y:S01]  /*a210*/  F2FP.F16.F32.PACK_AB R163, RZ, R163 ;  /* 0x000000a3ffa3723e */ /* 0x000fe200000000ff */
[----:B------:R-:W-:Y:S01]  /*a220*/  FMUL R166, R166, R186 ;  /* 0x000000baa6a67220 */ /* 0x000fe20000400000 */
[----:B------:R-:W-:Y:S01]  /*a230*/  F2FP.F16.F32.PACK_AB R164, RZ, R164 ;  /* 0x000000a4ffa4723e */ /* 0x000fe200000000ff */
[----:B------:R0:W-:Y:S01]  /*a240*/  @P5 STG.E.U16 desc[UR36][R14.64], R168 ;  /* 0x000000a80e005986 */ /* 0x0001e2000c101524 */
[----:B------:R-:W-:Y:S01]  /*a250*/  IADD3 R20, P5, R13, R14, RZ ;  /* 0x0000000e0d147210 */ /* 0x000fe20007fbe0ff */
[-C--:B------:R-:W-:Y:S01]  /*a260*/  FMUL R167, R167, R186.reuse ;  /* 0x000000baa7a77220 */ /* 0x080fe20000400000 */
[----:B------:R-:W-:Y:S01]  /*a270*/  F2FP.F16.F32.PACK_AB R165, RZ, R165 ;  /* 0x000000a5ffa5723e */ /* 0x000fe200000000ff */
[----:B------:R-:W-:Y:S01]  /*a280*/  @P4 STG.E.U16 desc[UR36][R14.64+0x2], R169 ;  /* 0x000002a90e004986 */ /* 0x000fe2000c101524 */
[----:B------:R-:W-:Y:S01]  /*a290*/  ISETP.GT.AND P4, PT, R23, 0x88, P0 ;  /* 0x000000881700780c */ /* 0x000fe20000784270 */
[----:B------:R-:W-:Y:S01]  /*a2a0*/  IMAD.X R21, R11, 0x1, R15, P5 ;  /* 0x000000010b157824 */ /* 0x000fe200028e060f */
[----:B------:R-:W-:Y:S01]  /*a2b0*/  ISETP.GT.AND P5, PT, R23, 0x88, P3 ;  /* 0x000000881700780c */ /* 0x000fe20001fa4270 */
[----:B------:R-:W-:Y:S01]  /*a2c0*/  FMUL R154, R154, R186 ;  /* 0x000000ba9a9a7220 */ /* 0x000fe20000400000 */
[----:B------:R-:W-:Y:S01]  /*a2d0*/  F2FP.F16.F32.PACK_AB R166, RZ, R166 ;  /* 0x000000a6ffa6723e */ /* 0x000fe200000000ff */
[-C--:B------:R-:W-:Y:S01]  /*a2e0*/  FMUL R155, R155, R186.reuse ;  /* 0x000000ba9b9b7220 */ /* 0x080fe20000400000 */
[----:B------:R-:W-:Y:S01]  /*a2f0*/  F2FP.F16.F32.PACK_AB R167, RZ, R167 ;  /* 0x000000a7ffa7723e */ /* 0x000fe200000000ff */
[----:B------:R-:W-:Y:S01]  /*a300*/  FMUL R156, R156, R186 ;  /* 0x000000ba9c9c7220 */ /* 0x000fe20000400000 */
[----:B------:R-:W-:Y:S01]  /*a310*/  F2FP.F16.F32.PACK_AB R154, RZ, R154 ;  /* 0x0000009aff9a723e */ /* 0x000fe200000000ff */
[-C--:B------:R-:W-:Y:S01]  /*a320*/  FMUL R157, R157, R186.reuse ;  /* 0x000000ba9d9d7220 */ /* 0x080fe20000400000 */
[-C--:B------:R-:W-:Y:S01]  /*a330*/  FMUL R158, R158, R186.reuse ;  /* 0x000000ba9e9e7220 */ /* 0x080fe20000400000 */
[----:B------:R-:W-:Y:S01]  /*a340*/  F2FP.F16.F32.PACK_AB R155, RZ, R155 ;  /* 0x0000009bff9b723e */ /* 0x000fe200000000ff */
[-C--:B------:R-:W-:Y:S01]  /*a350*/  FMUL R159, R159, R186.reuse ;  /* 0x000000ba9f9f7220 */ /* 0x080fe20000400000 */
        /* <DEDUP_REMOVED lines=15> */
[----:B------:R-:W-:Y:S01]  /*a450*/  ISETP.GT.AND P4, PT, R23, 0x88, P2 ;  /* 0x000000881700780c */ /* 0x000fe20001784270 */
[-C--:B------:R-:W-:Y:S01]  /*a460*/  FMUL R149, R149, R186.reuse ;  /* 0x000000ba95957220 */ /* 0x080fe20000400000 */
[----:B------:R-:W-:Y:S01]  /*a470*/  F2FP.F16.F32.PACK_AB R145, RZ, R145 ;  /* 0x00000091ff91723e */ /* 0x000fe200000000ff */
[----:B------:R1:W-:Y:S01]  /*a480*/  @P5 STG.E.U16 desc[UR36][R14.64+0x12], R173 ;  /* 0x000012ad0e005986 */ /* 0x0003e2000c101524 */
[----:B------:R-:W-:Y:S01]  /*a490*/  ISETP.GT.AND P5, PT, R23, 0x88, P1 ;  /* 0x000000881700780c */ /* 0x000fe20000fa4270 */
[-C--:B------:R-:W-:Y:S01]  /*a4a0*/  FMUL R150, R150, R186.reuse ;  /* 0x000000ba96967220 */ /* 0x080fe20000400000 */
[----:B------:R-:W-:Y:S01]  /*a4b0*/  F2FP.F16.F32.PACK_AB R147, RZ, R147 ;  /* 0x00000093ff93723e */ /* 0x000fe200000000ff */
[----:B------:R-:W-:Y:S01]  /*a4c0*/  FMUL R151, R151, R186 ;  /* 0x000000ba97977220 */ /* 0x000fe20000400000 */
[----:B------:R-:W-:Y:S01]  /*a4d0*/  F2FP.F16.F32.PACK_AB R146, RZ, R146 ;  /* 0x00000092ff92723e */ /* 0x000fe200000000ff */
[----:B------:R-:W-:Y:S01]  /*a4e0*/  FMUL R136, R136, R186 ;  /* 0x000000ba88887220 */ /* 0x000fe20000400000 */
[----:B------:R-:W-:Y:S01]  /*a4f0*/  F2FP.F16.F32.PACK_AB R148, RZ, R148 ;  /* 0x00000094ff94723e */ /* 0x000fe200000000ff */
[----:B------:R-:W-:Y:S01]  /*a500*/  FMUL R137, R137, R186 ;  /* 0x000000ba89897220 */ /* 0x000fe20000400000 */
[----:B------:R-:W-:Y:S01]  /*a510*/  F2FP.F16.F32.PACK_AB R149, RZ, R149 ;  /* 0x00000095ff95723e */ /* 0x000fe200000000ff */
[----:B------:R-:W-:Y:S01]  /*a520*/  @P4 STG.E.U16 desc[UR36][R20.64+0x10], R174 ;  /* 0x000010ae14004986 */ /* 0x000fe2000c101524 */
[----:B0-----:R-:W-:Y:S01]  /*a530*/  IADD3 R168, P4, R12, R14, RZ ;  /* 0x0000000e0ca87210 */ /* 0x001fe20007f9e0ff */
[-C--:B------:R-:W-:Y:S01]  /*a540*/  FMUL R138, R138, R186.reuse ;  /* 0x000000ba8a8a7220 */ /* 0x080fe20000400000 */
[--C-:B-1----:R-:W-:Y:S01]  /*a550*/  SHF.L.U64.HI R14, R6, 0x8, R7.reuse ;  /* 0x00000008060e7819 */ /* 0x102fe20000010207 */
[----:B------:R0:W-:Y:S01]  /*a560*/  @P5 STG.E.U16 desc[UR36][R20.64+0x12], R175 ;  /* 0x000012af14005986 */ /* 0x0001e2000c101524 */
[----:B------:R-:W-:Y:S01]  /*a570*/  ISETP.GT.AND P5, PT, R23, 0x100, P0 ;  /* 0x000001001700780c */ /* 0x000fe200007a4270 */
[-C--:B------:R-:W-:Y:S01]  /*a580*/  FMUL R139, R139, R186.reuse ;  /* 0x000000ba8b8b7220 */ /* 0x080fe20000400000 */
[----:B------:R-:W-:Y:S01]  /*a590*/  PRMT R7, R161, 0x7610, R7 ;  /* 0x00007610a1077816 */ /* 0x000fe20000000007 */
[----:B------:R-:W-:Y:S01]  /*a5a0*/  IMAD.X R169, R14, 0x1, R15, P4 ;  /* 0x000000010ea97824 */ /* 0x000fe200020e060f */
[----:B------:R-:W-:Y:S01]  /*a5b0*/  ISETP.GT.AND P4, PT, R23, 0x100, P3 ;  /* 0x000001001700780c */ /* 0x000fe20001f84270 */
[----:B------:R-:W-:Y:S01]  /*a5c0*/  FMUL R15, R153, R186 ;  /* 0x000000ba990f7220 */ /* 0x000fe20000400000 */
[----:B------:R-:W-:Y:S01]  /*a5d0*/  F2FP.F16.F32.PACK_AB R150, RZ, R150 ;  /* 0x00000096ff96723e */ /* 0x000fe200000000ff */
[-C--:B------:R-:W-:Y:S01]  /*a5e0*/  FMUL R140, R140, R186.reuse ;  /* 0x000000ba8c8c7220 */ /* 0x080fe20000400000 */
[----:B------:R-:W-:Y:S01]  /*a5f0*/  F2FP.F16.F32.PACK_AB R151, RZ, R151 ;  /* 0x00000097ff97723e */ /* 0x000fe200000000ff */
[-C--:B------:R-:W-:Y:S01]  /*a600*/  FMUL R141, R141, R186.reuse ;  /* 0x000000ba8d8d7220 */ /* 0x080fe20000400000 */
[----:B------:R-:W-:Y:S01]  /*a610*/  F2FP.F16.F32.PACK_AB R15, RZ, R15 ;  /* 0x0000000fff0f723e */ /* 0x000fe200000000ff */
[----:B------:R-:W-:Y:S01]  /*a620*/  FMUL R142, R142, R186 ;  /* 0x000000ba8e8e7220 */ /* 0x000fe20000400000 */
[----:B------:R-:W-:Y:S01]  /*a630*/  F2FP.F16.F32.PACK_AB R136, RZ, R136 ;  /* 0x00000088ff88723e */ /* 0x000fe200000000ff */
[----:B------:R1:W-:Y:S01]  /*a640*/  @P5 STG.E.U16 desc[UR36][R168.64], R160 ;  /* 0x000000a0a8005986 */ /* 0x0003e2000c101524 */
[----:B0-----:R-:W-:Y:S01]  /*a650*/  IADD3 R20, P5, R13, R168, RZ ;  /* 0x000000a80d147210 */ /* 0x001fe20007fbe0ff */
[----:B------:R-:W-:Y:S01]  /*a660*/  FMUL R143, R143, R186 ;  /* 0x000000ba8f8f7220 */ /* 0x000fe20000400000 */
[----:B------:R-:W-:Y:S01]  /*a670*/  F2FP.F16.F32.PACK_AB R137, RZ, R137 ;  /* 0x00000089ff89723e */ /* 0x000fe200000000ff */
[--C-:B------:R-:W-:Y:S01]  /*a680*/  @P4 IMAD.MOV.U32 R161, RZ, RZ, R169.reuse ;  /* 0x000000ffffa14224 */ /* 0x100fe200078e00a9 */
[----:B------:R-:W-:Y:S01]  /*a690*/  F2FP.F16.F32.PACK_AB R138, RZ, R138 ;  /* 0x0000008aff8a723e */ /* 0x000fe200000000ff */
[--C-:B------:R-:W-:Y:S01]  /*a6a0*/  IMAD.X R21, R11, 0x1, R169.reuse, P5 ;  /* 0x000000010b157824 */ /* 0x100fe200028e06a9 */
[----:B------:R-:W-:Y:S01]  /*a6b0*/  ISETP.GT.AND P5, PT, R23, 0x108, P3 ;  /* 0x000001081700780c */ /* 0x000fe20001fa4270 */
[-C--:B------:R-:W-:Y:S01]  /*a6c0*/  FMUL R128, R128, R186.reuse ;  /* 0x000000ba80807220 */ /* 0x080fe20000400000 */
[----:B------:R-:W-:Y:S01]  /*a6d0*/  F2FP.F16.F32.PACK_AB R139, RZ, R139 ;  /* 0x0000008bff8b723e */ /* 0x000fe200000000ff */
[----:B------:R-:W-:Y:S01]  /*a6e0*/  FMUL R129, R129, R186 ;  /* 0x000000ba81817220 */ /* 0x000fe20000400000 */
[----:B------:R-:W-:Y:S01]  /*a6f0*/  F2FP.F16.F32.PACK_AB R140, RZ, R140 ;  /* 0x0000008cff8c723e */ /* 0x000fe200000000ff */
[--C-:B-1----:R-:W-:Y:S01]  /*a700*/  @P4 IMAD.MOV.U32 R160, RZ, RZ, R168.reuse ;  /* 0x000000ffffa04224 */ /* 0x102fe200078e00a8 */
[----:B------:R-:W-:Y:S01]  /*a710*/  F2FP.F16.F32.PACK_AB R141, RZ, R141 ;  /* 0x0000008dff8d723e */ /* 0x000fe200000000ff */
[----:B------:R-:W-:Y:S01]  /*a720*/  FMUL R130, R130, R186 ;  /* 0x000000ba82827220 */ /* 0x000fe20000400000 */
[----:B------:R-:W-:Y:S01]  /*a730*/  F2FP.F16.F32.PACK_AB R142, RZ, R142 ;  /* 0x0000008eff8e723e */ /* 0x000fe200000000ff */
[-C--:B------:R-:W-:Y:S01]  /*a740*/  FMUL R131, R131, R186.reuse ;  /* 0x000000ba83837220 */ /* 0x080fe20000400000 */
[----:B------:R0:W-:Y:S01]  /*a750*/  @P4 STG.E.U16 desc[UR36][R160.64+0x2], R7 ;  /* 0x00000207a0004986 */ /* 0x0001e2000c101524 */
        /* <DEDUP_REMOVED lines=9> */
[----:B------:R-:W-:Y:S01]  /*a7f0*/  FMUL R120, R120, R186 ;  /* 0x000000ba78787220 */ /* 0x000fe20000400000 */
[----:B------:R-:W-:Y:S01]  /*a800*/  F2FP.F16.F32.PACK_AB R132, RZ, R132 ;  /* 0x00000084ff84723e */ /* 0x000fe200000000ff */
[-C--:B0-----:R-:W-:Y:S01]  /*a810*/  FMUL R7, R152, R186.reuse ;  /* 0x000000ba98077220 */ /* 0x081fe20000400000 */
[----:B------:R-:W-:Y:S01]  /*a820*/  F2FP.F16.F32.PACK_AB R133, RZ, R133 ;  /* 0x00000085ff85723e */ /* 0x000fe200000000ff */
[----:B------:R-:W-:Y:S01]  /*a830*/  @P4 STG.E.U16 desc[UR36][R20.64], R162 ;  /* 0x000000a214004986 */ /* 0x000fe2000c101524 */
[----:B------:R-:W-:Y:S01]  /*a840*/  ISETP.GT.AND P4, PT, R23, 0x100, P2 ;  /* 0x000001001700780c */ /* 0x000fe20001784270 */
[-C--:B------:R-:W-:Y:S01]  /*a850*/  FMUL R121, R121, R186.reuse ;  /* 0x000000ba79797220 */ /* 0x080fe20000400000 */
[----:B------:R-:W-:Y:S01]  /*a860*/  F2FP.F16.F32.PACK_AB R7, RZ, R7 ;  /* 0x00000007ff07723e */ /* 0x000fe200000000ff */
[----:B------:R-:W-:Y:S01]  /*a870*/  @P5 STG.E.U16 desc[UR36][R20.64+0x2], R163 ;  /* 0x000002a314005986 */ /* 0x000fe2000c101524 */
[----:B------:R-:W-:Y:S01]  /*a880*/  ISETP.GT.AND P5, PT, R23, 0x100, P1 ;  /* 0x000001001700780c */ /* 0x000fe20000fa4270 */
        /* <DEDUP_REMOVED lines=8> */
[----:B------:R-:W-:Y:S01]  /*a910*/  @P4 IMAD.MOV.U32 R160, RZ, RZ, R168 ;  /* 0x000000ffffa04224 */ /* 0x000fe200078e00a8 */
[----:B------:R-:W-:Y:S01]  /*a920*/  F2FP.F16.F32.PACK_AB R122, RZ, R122 ;  /* 0x0000007aff7a723e */ /* 0x000fe200000000ff */
[----:B------:R-:W-:-:S02]  /*a930*/  @P4 IMAD.MOV.U32 R161, RZ, RZ, R169 ;  /* 0x000000ffffa14224 */ /* 0x000fc400078e00a9 */
[-C--:B------:R-:W-:Y:S01]  /*a940*/  FMUL R126, R126, R186.reuse ;  /* 0x000000ba7e7e7220 */ /* 0x080fe20000400000 */
[----:B------:R-:W-:Y:S01]  /*a950*/  F2FP.F16.F32.PACK_AB R123, RZ, R123 ;  /* 0x0000007bff7b723e */ /* 0x000fe200000000ff */
[-C--:B------:R-:W-:Y:S01]  /*a960*/  FMUL R127, R127, R186.reuse ;  /* 0x000000ba7f7f7220 */ /* 0x080fe20000400000 */
[----:B------:R-:W-:Y:S01]  /*a970*/  F2FP.F16.F32.PACK_AB R125, RZ, R125 ;  /* 0x0000007dff7d723e */ /* 0x000fe200000000ff */
[----:B------:R0:W-:Y:S01]  /*a980*/  @P4 STG.E.U16 desc[UR36][R160.64+0x10], R164 ;  /* 0x000010a4a0004986 */ /* 0x0001e2000c101524 */
[----:B------:R-:W-:Y:S01]  /*a990*/  ISETP.GT.AND P4, PT, R23, 0x108, P2 ;  /* 0x000001081700780c */ /* 0x000fe20001784270 */
[----:B------:R-:W-:Y:S01]  /*a9a0*/  FMUL R112, R112, R186 ;  /* 0x000000ba70707220 */ /* 0x000fe20000400000 */
        /* <DEDUP_REMOVED lines=9> */
[----:B0-----:R-:W-:Y:S01]  /*aa40*/  @P5 IMAD.MOV.U32 R160, RZ, RZ, R168 ;  /* 0x000000ffffa05224 */ /* 0x001fe200078e00a8 */
[----:B------:R-:W-:Y:S01]  /*aa50*/  F2FP.F16.F32.PACK_AB R115, RZ, R115 ;  /* 0x00000073ff73723e */ /* 0x000fe200000000ff */
[--C-:B------:R-:W-:Y:S01]  /*aa60*/  @P5 IMAD.MOV.U32 R161, RZ, RZ, R169.reuse ;  /* 0x000000ffffa15224 */ /* 0x100fe200078e00a9 */
[----:B------:R-:W-:Y:S01]  /*aa70*/  F2FP.F16.F32.PACK_AB R114, RZ, R114 ;  /* 0x00000072ff72723e */ /* 0x000fe200000000ff */
[----:B------:R-:W-:Y:S01]  /*aa80*/  FMUL R117, R117, R186 ;  /* 0x000000ba75757220 */ /* 0x000fe20000400000 */
[----:B------:R-:W-:Y:S01]  /*aa90*/  F2FP.F16.F32.PACK_AB R116, RZ, R116 ;  /* 0x00000074ff74723e */ /* 0x000fe200000000ff */
[-C--:B------:R-:W-:Y:S01]  /*aaa0*/  FMUL R118, R118, R186.reuse ;  /* 0x000000ba76767220 */ /* 0x080fe20000400000 */
[----:B------:R-:W-:Y:S01]  /*aab0*/  @P5 STG.E.U16 desc[UR36][R160.64+0x12], R165 ;  /* 0x000012a5a0005986 */ /* 0x000fe2000c101524 */
[----:B------:R-:W-:Y:S01]  /*aac0*/  ISETP.GT.AND P5, PT, R23, 0x108, P1 ;  /* 0x000001081700780c */ /* 0x000fe20000fa4270 */
[----:B------:R-:W-:Y:S01]  /*aad0*/  FMUL R119, R119, R186 ;  /* 0x000000ba77777220 */ /* 0x000fe20000400000 */
[----:B------:R-:W-:Y:S01]  /*aae0*/  F2FP.F16.F32.PACK_AB R117, RZ, R117 ;  /* 0x00000075ff75723e */ /* 0x000fe200000000ff */
[----:B------:R-:W-:Y:S01]  /*aaf0*/  @P4 STG.E.U16 desc[UR36][R20.64+0x10], R166 ;  /* 0x000010a614004986 */ /* 0x000fe2000c101524 */
[----:B------:R-:W-:Y:S01]  /*ab00*/  IADD3 R152, P4, R12, R168, RZ ;  /* 0x000000a80c987210 */ /* 0x000fe20007f9e0ff */
[----:B------:R-:W-:Y:S01]  /*ab10*/  FMUL R104, R104, R186 ;  /* 0x000000ba68687220 */ /* 0x000fe20000400000 */
[----:B------:R-:W-:Y:S01]  /*ab20*/  F2FP.F16.F32.PACK_AB R118, RZ, R118 ;  /* 0x00000076ff76723e */ /* 0x000fe200000000ff */
[-C--:B------:R-:W-:Y:S01]  /*ab30*/  FMUL R105, R105, R186.reuse ;  /* 0x000000ba69697220 */ /* 0x080fe20000400000 */
[----:B------:R-:W-:Y:S01]  /*ab40*/  F2FP.F16.F32.PACK_AB R119, RZ, R119 ;  /* 0x00000077ff77723e */ /* 0x000fe200000000ff */
[----:B------:R-:W-:Y:S01]  /*ab50*/  IMAD.X R153, R14, 0x1, R169, P4 ;  /* 0x000000010e997824 */ /* 0x000fe200020e06a9 */
[C---:B------:R-:W-:Y:S01]  /*ab60*/  ISETP.GT.AND P4, PT, R23.reuse, 0x180, P3 ;  /* 0x000001801700780c */ /* 0x040fe20001f84270 */
[-C--:B------:R-:W-:Y:S01]  /*ab70*/  FMUL R106, R106, R186.reuse ;  /* 0x000000ba6a6a7220 */ /* 0x080fe20000400000 */
[C---:B------:R-:W-:Y:S01]  /*ab80*/  ISETP.GT.AND P3, PT, R23.reuse, 0x188, P3 ;  /* 0x000001881700780c */ /* 0x040fe20001f64270 */
[----:B------:R0:W-:Y:S01]  /*ab90*/  @P5 STG.E.U16 desc[UR36][R20.64+0x12], R167 ;  /* 0x000012a714005986 */ /* 0x0001e2000c101524 */
[----:B------:R-:W-:Y:S01]  /*aba0*/  ISETP.GT.AND P5, PT, R23, 0x180, P0 ;  /* 0x000001801700780c */ /* 0x000fe200007a4270 */
[-C--:B------:R-:W-:Y:S01]  /*abb0*/  FMUL R107, R107, R186.reuse ;  /* 0x000000ba6b6b7220 */ /* 0x080fe20000400000 */
        /* <DEDUP_REMOVED lines=12> */
[----:B0-----:R-:W-:Y:S01]  /*ac80*/  IADD3 R20, P5, R13, R152, RZ ;  /* 0x000000980d147210 */ /* 0x001fe20007fbe0ff */
[-C--:B------:R-:W-:Y:S01]  /*ac90*/  FMUL R97, R97, R186.reuse ;  /* 0x000000ba61617220 */ /* 0x080fe20000400000 */
[----:B------:R-:W-:Y:S01]  /*aca0*/  F2FP.F16.F32.PACK_AB R109, RZ, R109 ;  /* 0x0000006dff6d723e */ /* 0x000fe200000000ff */
[----:B------:R0:W-:Y:S01]  /*acb0*/  @P4 STG.E.U16 desc[UR36][R152.64+0x2], R15 ;  /* 0x0000020f98004986 */ /* 0x0001e2000c101524 */
[----:B------:R-:W-:Y:S01]  /*acc0*/  ISETP.GT.AND P4, PT, R23, 0x180, P2 ;  /* 0x000001801700780c */ /* 0x000fe20001784270 */
[----:B------:R-:W-:Y:S01]  /*acd0*/  IMAD.X R21, R11, 0x1, R153, P5 ;  /* 0x000000010b157824 */ /* 0x000fe200028e0699 */
[----:B------:R-:W-:Y:S01]  /*ace0*/  ISETP.GT.AND P2, PT, R23, 0x188, P2 ;  /* 0x000001881700780c */ /* 0x000fe20001744270 */
[----:B------:R-:W-:Y:S01]  /*acf0*/  FMUL R98, R98, R186 ;  /* 0x000000ba62627220 */ /* 0x000fe20000400000 */
[----:B------:R-:W-:Y:S01]  /*ad00*/  F2FP.F16.F32.PACK_AB R110, RZ, R110 ;  /* 0x0000006eff6e723e */ /* 0x000fe200000000ff */
[-C--:B------:R-:W-:Y:S01]  /*ad10*/  FMUL R99, R99, R186.reuse ;  /* 0x000000ba63637220 */ /* 0x080fe20000400000 */
[----:B------:R-:W-:Y:S01]  /*ad20*/  @P0 STG.E.U16 desc[UR36][R20.64], R154 ;  /* 0x0000009a14000986 */ /* 0x000fe2000c101524 */
[C---:B------:R-:W-:Y:S01]  /*ad30*/  ISETP.GT.AND P0, PT, R23.reuse, 0x180, P1 ;  /* 0x000001801700780c */ /* 0x040fe20000f04270 */
[-C--:B------:R-:W-:Y:S01]  /*ad40*/  FMUL R100, R100, R186.reuse ;  /* 0x000000ba64647220 */ /* 0x080fe20000400000 */
[----:B------:R-:W-:Y:S01]  /*ad50*/  ISETP.GT.AND P1, PT, R23, 0x188, P1 ;  /* 0x000001881700780c */ /* 0x000fe20000f24270 */
[----:B------:R-:W-:Y:S01]  /*ad60*/  @P3 STG.E.U16 desc[UR36][R20.64+0x2], R155 ;  /* 0x0000029b14003986 */ /* 0x000fe2000c101524 */
[----:B------:R-:W-:Y:S01]  /*ad70*/  ISETP.GT.AND P3, PT, R3, 0x11, PT ;  /* 0x000000110300780c */ /* 0x000fe20003f64270 */
[-C--:B------:R-:W-:Y:S01]  /*ad80*/  FMUL R101, R101, R186.reuse ;  /* 0x000000ba65657220 */ /* 0x080fe20000400000 */
[----:B0-----:R-:W-:Y:S01]  /*ad90*/  PRMT R15, R130, 0x7610, R15 ;  /* 0x00007610820f7816 */ /* 0x001fe2000000000f */
[----:B------:R-:W-:Y:S01]  /*ada0*/  @P4 STG.E.U16 desc[UR36][R152.64+0x10], R156 ;  /* 0x0000109c98004986 */ /* 0x000fe2000c101524 */
[----:B------:R-:W-:Y:S01]  /*adb0*/  ISETP.GT.AND P4, PT, R23, RZ, P3 ;  /* 0x000000ff1700720c */ /* 0x000fe20001f84270 */
[-C--:B------:R-:W-:Y:S01]  /*adc0*/  FMUL R102, R102, R186.reuse ;  /* 0x000000ba66667220 */ /* 0x080fe20000400000 */
[----:B------:R-:W-:Y:S01]  /*add0*/  F2FP.F16.F32.PACK_AB R111, RZ, R111 ;  /* 0x0000006fff6f723e */ /* 0x000fe200000000ff */
[----:B------:R-:W-:Y:S01]  /*ade0*/  FMUL R103, R103, R186 ;  /* 0x000000ba67677220 */ /* 0x000fe20000400000 */
[----:B------:R-:W-:Y:S01]  /*adf0*/  F2FP.F16.F32.PACK_AB R96, RZ, R96 ;  /* 0x00000060ff60723e */ /* 0x000fe200000000ff */
[----:B------:R-:W-:Y:S01]  /*ae00*/  @P0 STG.E.U16 desc[UR36][R152.64+0x12], R157 ;  /* 0x0000129d98000986 */ /* 0x000fe2000c101524 */
[----:B------:R-:W-:Y:S01]  /*ae10*/  F2FP.F16.F32.PACK_AB R97, RZ, R97 ;  /* 0x00000061ff61723e */ /* 0x000fe200000000ff */
[----:B------:R-:W-:Y:S01]  /*ae20*/  FMUL R88, R88, R186 ;  /* 0x000000ba58587220 */ /* 0x000fe20000400000 */
[----:B------:R-:W-:Y:S01]  /*ae30*/  F2FP.F16.F32.PACK_AB R98, RZ, R98 ;  /* 0x00000062ff62723e */ /* 0x000fe200000000ff */
[----:B------:R-:W-:Y:S01]  /*ae40*/  @P2 STG.E.U16 desc[UR36][R20.64+0x10], R158 ;  /* 0x0000109e14002986 */ /* 0x000fe2000c101524 */
[----:B------:R-:W-:Y:S01]  /*ae50*/  ISETP.GT.AND P2, PT, R3, 0x10, PT ;  /* 0x000000100300780c */ /* 0x000fe20003f44270 */
[-C--:B------:R-:W-:Y:S01]  /*ae60*/  FMUL R89, R89, R186.reuse ;  /* 0x000000ba59597220 */ /* 0x080fe20000400000 */
[----:B------:R-:W-:Y:S01]  /*ae70*/  F2FP.F16.F32.PACK_AB R99, RZ, R99 ;  /* 0x00000063ff63723e */ /* 0x000fe200000000ff */
[----:B------:R0:W-:Y:S01]  /*ae80*/  @P1 STG.E.U16 desc[UR36][R20.64+0x12], R159 ;  /* 0x0000129f14001986 */ /* 0x0001e2000c101524 */
[C---:B------:R-:W-:Y:S01]  /*ae90*/  ISETP.GT.AND P0, PT, R23.reuse, RZ, P2 ;  /* 0x000000ff1700720c */ /* 0x040fe20001704270 */
[-C--:B------:R-:W-:Y:S01]  /*aea0*/  FMUL R90, R90, R186.reuse ;  /* 0x000000ba5a5a7220 */ /* 0x080fe20000400000 */
[C---:B------:R-:W-:Y:S01]  /*aeb0*/  ISETP.GT.AND P1, PT, R23.reuse, 0x8, P3 ;  /* 0x000000081700780c */ /* 0x040fe20001f24270 */
        /* <DEDUP_REMOVED lines=8> */
[----:B0-----:R-:W-:Y:S01]  /*af40*/  IMAD.WIDE.U32 R20, R6, 0xf0, R8 ;  /* 0x000000f006147825 */ /* 0x001fe200078e0008 */
[----:B------:R-:W-:Y:S01]  /*af50*/  F2FP.F16.F32.PACK_AB R103, RZ, R103 ;  /* 0x00000067ff67723e */ /* 0x000fe200000000ff */
[----:B------:R-:W-:Y:S01]  /*af60*/  @P0 STG.E.U16 desc[UR36][R4.64+0x20], R144 ;  /* 0x0000209004000986 */ /* 0x000fe2000c101524 */
[C---:B------:R-:W-:Y:S01]  /*af70*/  ISETP.GT.AND P0, PT, R3.reuse, 0x18, PT ;  /* 0x000000180300780c */ /* 0x040fe20003f04270 */
[----:B------:R-:W-:Y:S01]  /*af80*/  IMAD.IADD R21, R10, 0x1, R21 ;  /* 0x000000010a157824 */ /* 0x000fe200078e0215 */
[----:B------:R-:W-:Y:S01]  /*af90*/  PRMT R10, R138, 0x7610, R10 ;  /* 0x000076108a0a7816 */ /* 0x000fe2000000000a */
[----:B------:R-:W-:Y:S01]  /*afa0*/  @P1 STG.E.U16 desc[UR36][R8.64+0x22], R147 ;  /* 0x0000229308001986 */ /* 0x000fe2000c101524 */
[----:B------:R-:W-:Y:S01]  /*afb0*/  ISETP.GT.AND P1, PT, R3, 0x19, PT ;  /* 0x000000190300780c */ /* 0x000fe20003f24270 */
[----:B------:R-:W-:Y:S01]  /*afc0*/  FMUL R94, R94, R186 ;  /* 0x000000ba5e5e7220 */ /* 0x000fe20000400000 */
[----:B------:R-:W-:Y:S01]  /*afd0*/  F2FP.F16.F32.PACK_AB R88, RZ, R88 ;  /* 0x00000058ff58723e */ /* 0x000fe200000000ff */
[----:B------:R-:W-:Y:S01]  /*afe0*/  @P5 STG.E.U16 desc[UR36][R8.64+0x20], R146 ;  /* 0x0000209208005986 */ /* 0x000fe2000c101524 */
[----:B------:R-:W-:Y:S01]  /*aff0*/  ISETP.GT.AND P5, PT, R23, RZ, P0 ;  /* 0x000000ff1700720c */ /* 0x000fe200007a4270 */
[-C--:B------:R-:W-:Y:S01]  /*b000*/  FMUL R95, R95, R186.reuse ;  /* 0x000000ba5f5f7220 */ /* 0x080fe20000400000 */
[----:B------:R-:W-:Y:S01]  /*b010*/  ISETP.GT.AND P4, PT, R23, RZ, P1 ;  /* 0x000000ff1700720c */ /* 0x000fe20000f84270 */
[-C--:B------:R-:W-:Y:S01]  /*b020*/  FMUL R80, R80, R186.reuse ;  /* 0x000000ba50507220 */ /* 0x080fe20000400000 */
[----:B------:R-:W-:Y:S01]  /*b030*/  F2FP.F16.F32.PACK_AB R89, RZ, R89 ;  /* 0x00000059ff59723e */ /* 0x000fe200000000ff */
        /* <DEDUP_REMOVED lines=8> */
[----:B------:R-:W-:Y:S01]  /*b0c0*/  @P5 STG.E.U16 desc[UR36][R4.64+0x30], R148 ;  /* 0x0000309404005986 */ /* 0x000fe2000c101524 */
[----:B------:R-:W-:Y:S01]  /*b0d0*/  ISETP.GT.AND P5, PT, R23, 0x8, P0 ;  /* 0x000000081700780c */ /* 0x000fe200007a4270 */
        /* <DEDUP_REMOVED lines=26> */
[----:B------:R-:W-:Y:S01]  /*b280*/  @P5 STG.E.U16 desc[UR36][R20.64+0x22], R137 ;  /* 0x0000228914005986 */ /* 0x000fe2000c101524 */
[----:B------:R-:W-:Y:S01]  /*b290*/  IADD3 R6, P5, R13, R20, RZ ;  /* 0x000000140d067210 */ /* 0x000fe20007fbe0ff */
[----:B------:R-:W-:Y:S01]  /*b2a0*/  FMUL R79, R79, R186 ;  /* 0x000000ba4f4f7220 */ /* 0x000fe20000400000 */
[----:B------:R-:W-:Y:S01]  /*b2b0*/  F2FP.F16.F32.PACK_AB R72, RZ, R72 ;  /* 0x00000048ff48723e */ /* 0x000fe200000000ff */
[----:B------:R0:W-:Y:S01]  /*b2c0*/  @P4 STG.E.U16 desc[UR36][R20.64+0x20], R136 ;  /* 0x0000208814004986 */ /* 0x0001e2000c101524 */
[----:B------:R-:W-:Y:S01]  /*b2d0*/  ISETP.GT.AND P4, PT, R23, 0x88, P2 ;  /* 0x000000881700780c */ /* 0x000fe20001784270 */
[--C-:B------:R-:W-:Y:S01]  /*b2e0*/  IMAD.X R7, R11, 0x1, R21.reuse, P5 ;  /* 0x000000010b077824 */ /* 0x100fe200028e0615 */
        /* <DEDUP_REMOVED lines=11> */
[----:B------:R1:W-:Y:S01]  /*b3a0*/  @P4 STG.E.U16 desc[UR36][R6.64+0x20], R10 ;  /* 0x0000200a06004986 */ /* 0x0003e2000c101524 */
[----:B0-----:R-:W-:Y:S01]  /*b3b0*/  IADD3 R136, P4, R12, R20, RZ ;  /* 0x000000140c887210 */ /* 0x001fe20007f9e0ff */
[----:B------:R-:W-:Y:S01]  /*b3c0*/  FMUL R69, R69, R186 ;  /* 0x000000ba45457220 */ /* 0x000fe20000400000 */
[----:B------:R-:W-:Y:S01]  /*b3d0*/  F2FP.F16.F32.PACK_AB R78, RZ, R78 ;  /* 0x0000004eff4e723e */ /* 0x000fe200000000ff */
[----:B------:R0:W-:Y:S01]  /*b3e0*/  @P5 STG.E.U16 desc[UR36][R6.64+0x22], R139 ;  /* 0x0000228b06005986 */ /* 0x0001e2000c101524 */
[----:B------:R-:W-:Y:S01]  /*b3f0*/  F2FP.F16.F32.PACK_AB R79, RZ, R79 ;  /* 0x0000004fff4f723e */ /* 0x000fe200000000ff */
[----:B------:R-:W-:Y:S01]  /*b400*/  IMAD.X R137, R14, 0x1, R21, P4 ;  /* 0x000000010e897824 */ /* 0x000fe200020e0615 */
[----:B------:R-:W-:Y:S01]  /*b410*/  IADD3 R138, P4, P5, R13, R136, R12 ;  /* 0x000000880d8a7210 */ /* 0x000fe20007d9e00c */
[----:B------:R-:W-:Y:S01]  /*b420*/  FMUL R70, R70, R186 ;  /* 0x000000ba46467220 */ /* 0x000fe20000400000 */
[----:B------:R-:W-:Y:S01]  /*b430*/  F2FP.F16.F32.PACK_AB R64, RZ, R64 ;  /* 0x00000040ff40723e */ /* 0x000fe200000000ff */
[-C--:B------:R-:W-:Y:S01]  /*b440*/  FMUL R71, R71, R186.reuse ;  /* 0x000000ba47477220 */ /* 0x080fe20000400000 */
[----:B------:R-:W-:Y:S01]  /*b450*/  F2FP.F16.F32.PACK_AB R65, RZ, R65 ;  /* 0x00000041ff41723e */ /* 0x000fe200000000ff */
[-C--:B------:R-:W-:Y:S01]  /*b460*/  FMUL R56, R56, R186.reuse ;  /* 0x000000ba38387220 */ /* 0x080fe20000400000 */
[----:B-1----:R-:W-:Y:S01]  /*b470*/  PRMT R10, R128, 0x7610, R10 ;  /* 0x00007610800a7816 */ /* 0x002fe2000000000a */
[----:B------:R-:W-:Y:S01]  /*b480*/  FMUL R57, R57, R186 ;  /* 0x000000ba39397220 */ /* 0x000fe20000400000 */
[----:B------:R-:W-:Y:S01]  /*b490*/  F2FP.F16.F32.PACK_AB R66, RZ, R66 ;  /* 0x00000042ff42723e */ /* 0x000fe200000000ff */
[-C--:B------:R-:W-:Y:S01]  /*b4a0*/  FMUL R58, R58, R186.reuse ;  /* 0x000000ba3a3a7220 */ /* 0x080fe20000400000 */
[----:B0-----:R-:W-:Y:S01]  /*b4b0*/  IADD3.X R139, R11, R137, R14, P4, P5 ;  /* 0x000000890b8b7210 */ /* 0x001fe200027ea40e */
[-C--:B------:R-:W-:Y:S01]  /*b4c0*/  FMUL R59, R59, R186.reuse ;  /* 0x000000ba3b3b7220 */ /* 0x080fe20000400000 */
[----:B------:R-:W-:Y:S01]  /*b4d0*/  ISETP.GT.AND P4, PT, R23, 0x80, P0 ;  /* 0x000000801700780c */ /* 0x000fe20000784270 */
[-C--:B------:R-:W-:Y:S01]  /*b4e0*/  FMUL R61, R61, R186.reuse ;  /* 0x000000ba3d3d7220 */ /* 0x080fe20000400000 */
        /* <DEDUP_REMOVED lines=26> */
[----:B------:R-:W-:Y:S01]  /*b690*/  ISETP.GT.AND P4, PT, R23, 0x100, P2 ;  /* 0x000001001700780c */ /* 0x000fe20001784270 */
        /* <DEDUP_REMOVED lines=12> */
[----:B------:R0:W-:Y:S01]  /*b760*/  @P4 STG.E.U16 desc[UR36][R136.64+0x20], R10 ;  /* 0x0000200a88004986 */ /* 0x0001e2000c101524 */
[----:B------:R-:W-:Y:S01]  /*b770*/  ISETP.GT.AND P4, PT, R23, 0x108, P2 ;  /* 0x000001081700780c */ /* 0x000fe20001784270 */
[----:B------:R-:W-:Y:S01]  /*b780*/  FMUL R44, R44, R186 ;  /* 0x000000ba2c2c7220 */ /* 0x000fe20000400000 */
[----:B------:R-:W-:Y:S01]  /*b790*/  F2FP.F16.F32.PACK_AB R50, RZ, R50 ;  /* 0x00000032ff32723e */ /* 0x000fe200000000ff */
[----:B------:R1:W-:Y:S01]  /*b7a0*/  @P5 STG.E.U16 desc[UR36][R136.64+0x22], R129 ;  /* 0x0000228188005986 */ /* 0x0003e2000c101524 */
[----:B------:R-:W-:Y:S01]  /*b7b0*/  IADD3 R128, P5, R13, R136, RZ ;  /* 0x000000880d807210 */ /* 0x000fe20007fbe0ff */
[-C--:B------:R-:W-:Y:S01]  /*b7c0*/  FMUL R45, R45, R186.reuse ;  /* 0x000000ba2d2d7220 */ /* 0x080fe20000400000 */
[----:B------:R-:W-:Y:S01]  /*b7d0*/  F2FP.F16.F32.PACK_AB R51, RZ, R51 ;  /* 0x00000033ff33723e */ /* 0x000fe200000000ff */
[----:B------:R-:W-:Y:S01]  /*b7e0*/  FMUL R46, R46, R186 ;  /* 0x000000ba2e2e7220 */ /* 0x000fe20000400000 */
[----:B------:R-:W-:Y:S01]  /*b7f0*/  F2FP.F16.F32.PACK_AB R52, RZ, R52 ;  /* 0x00000034ff34723e */ /* 0x000fe200000000ff */
[-C--:B------:R-:W-:Y:S01]  /*b800*/  FMUL R47, R47, R186.reuse ;  /* 0x000000ba2f2f7220 */ /* 0x080fe20000400000 */
[----:B------:R-:W-:Y:S01]  /*b810*/  F2FP.F16.F32.PACK_AB R53, RZ, R53 ;  /* 0x00000035ff35723e */ /* 0x000fe200000000ff */
[-C--:B------:R-:W-:Y:S01]  /*b820*/  FMUL R32, R32, R186.reuse ;  /* 0x000000ba20207220 */ /* 0x080fe20000400000 */
[----:B0-----:R-:W-:Y:S01]  /*b830*/  F2FP.F16.F32.PACK_AB R10, RZ, R131 ;  /* 0x00000083ff0a723e */ /* 0x001fe200000000ff */
[----:B------:R-:W-:Y:S01]  /*b840*/  FMUL R33, R33, R186 ;  /* 0x000000ba21217220 */ /* 0x000fe20000400000 */
[----:B------:R-:W-:Y:S01]  /*b850*/  F2FP.F16.F32.PACK_AB R54, RZ, R54 ;  /* 0x00000036ff36723e */ /* 0x000fe200000000ff */
[----:B-1----:R-:W-:Y:S01]  /*b860*/  IMAD.X R129, R11, 0x1, R137, P5 ;  /* 0x000000010b817824 */ /* 0x002fe200028e0689 */
[----:B------:R-:W-:Y:S01]  /*b870*/  ISETP.GT.AND P5, PT, R23, 0x108, P3 ;  /* 0x000001081700780c */ /* 0x000fe20001fa4270 */
[-C--:B------:R-:W-:Y:S01]  /*b880*/  FMUL R34, R34, R186.reuse ;  /* 0x000000ba22227220 */ /* 0x080fe20000400000 */
[----:B------:R-:W-:Y:S01]  /*b890*/  F2FP.F16.F32.PACK_AB R55, RZ, R55 ;  /* 0x00000037ff37723e */ /* 0x000fe200000000ff */
[-C--:B------:R-:W-:Y:S01]  /*b8a0*/  FMUL R35, R35, R186.reuse ;  /* 0x000000ba23237220 */ /* 0x080fe20000400000 */
[----:B------:R-:W-:Y:S01]  /*b8b0*/  @P4 STG.E.U16 desc[UR36][R128.64+0x20], R15 ;  /* 0x0000200f80004986 */ /* 0x000fe2000c101524 */
[----:B------:R-:W-:Y:S01]  /*b8c0*/  IADD3 R130, P4, R136, R13, RZ ;  /* 0x0000000d88827210 */ /* 0x000fe20007f9e0ff */
[----:B------:R-:W-:Y:S01]  /*b8d0*/  FMUL R36, R36, R186 ;  /* 0x000000ba24247220 */ /* 0x000fe20000400000 */
[----:B------:R-:W-:Y:S01]  /*b8e0*/  F2FP.F16.F32.PACK_AB R40, RZ, R40 ;  /* 0x00000028ff28723e */ /* 0x000fe200000000ff */
[-C--:B------:R-:W-:Y:S01]  /*b8f0*/  FMUL R37, R37, R186.reuse ;  /* 0x000000ba25257220 */ /* 0x080fe20000400000 */
[----:B------:R-:W-:Y:S01]  /*b900*/  F2FP.F16.F32.PACK_AB R41, RZ, R41 ;  /* 0x00000029ff29723e */ /* 0x000fe200000000ff */
[----:B------:R-:W-:Y:S01]  /*b910*/  IMAD.X R131, R137, 0x1, R11, P4 ;  /* 0x0000000189837824 */ /* 0x000fe200020e060b */
[----:B------:R-:W-:Y:S01]  /*b920*/  ISETP.GT.AND P4, PT, R23, 0x100, P0 ;  /* 0x000001001700780c */ /* 0x000fe20000784270 */
        /* <DEDUP_REMOVED lines=12> */
[----:B------:R1:W-:Y:S01]  /*b9f0*/  @P4 STG.E.U16 desc[UR36][R136.64+0x30], R132 ;  /* 0x0000308488004986 */ /* 0x0003e2000c101524 */
        /* <DEDUP_REMOVED lines=9> */
[----:B------:R-:W-:-:S02]  /*ba90*/  F2FP.F16.F32.PACK_AB R32, RZ, R32 ;  /* 0x00000020ff20723e */ /* 0x000fc400000000ff */
[----:B------:R-:W-:Y:S02]  /*baa0*/  F2FP.F16.F32.PACK_AB R33, RZ, R33 ;  /* 0x00000021ff21723e */ /* 0x000fe400000000ff */
[----:B------:R1:W-:Y:S01]  /*bab0*/  @P4 STG.E.U16 desc[UR36][R128.64+0x30], R134 ;  /* 0x0000308680004986 */ /* 0x0003e2000c101524 */
[C---:B------:R-:W-:Y:S02]  /*bac0*/  ISETP.GT.AND P4, PT, R23.reuse, 0x180, P2 ;  /* 0x000001801700780c */ /* 0x040fe40001784270 */
[----:B------:R-:W-:Y:S02]  /*bad0*/  ISETP.GT.AND P2, PT, R23, 0x188, P2 ;  /* 0x000001881700780c */ /* 0x000fe40001744270 */
[----:B------:R1:W-:Y:S01]  /*bae0*/  @P5 STG.E.U16 desc[UR36][R128.64+0x32], R135 ;  /* 0x0000328780005986 */ /* 0x0003e2000c101524 */
[----:B0-----:R-:W-:Y:S02]  /*baf0*/  IADD3 R130, P5, R12, R136, RZ ;  /* 0x000000880c827210 */ /* 0x001fe40007fbe0ff */
[----:B------:R-:W-:-:S02]  /*bb00*/  F2FP.F16.F32.PACK_AB R34, RZ, R34 ;  /* 0x00000022ff22723e */ /* 0x000fc400000000ff */
[----:B------:R-:W-:Y:S01]  /*bb10*/  F2FP.F16.F32.PACK_AB R35, RZ, R35 ;  /* 0x00000023ff23723e */ /* 0x000fe200000000ff */
[----:B------:R-:W-:Y:S01]  /*bb20*/  IMAD.X R131, R14, 0x1, R137, P5 ;  /* 0x000000010e837824 */ /* 0x000fe200028e0689 */
[----:B------:R-:W-:Y:S02]  /*bb30*/  IADD3 R10, P5, R13, R130, RZ ;  /* 0x000000820d0a7210 */ /* 0x000fe40007fbe0ff */
[----:B------:R-:W-:Y:S02]  /*bb40*/  F2FP.F16.F32.PACK_AB R36, RZ, R36 ;  /* 0x00000024ff24723e */ /* 0x000fe400000000ff */
[----:B------:R1:W-:Y:S01]  /*bb50*/  @P4 STG.E.U16 desc[UR36][R130.64+0x20], R120 ;  /* 0x0000207882004986 */ /* 0x0003e2000c101524 */
[----:B------:R-:W-:Y:S01]  /*bb60*/  ISETP.GT.AND P4, PT, R23, 0x180, P3 ;  /* 0x000001801700780c */ /* 0x000fe20001f84270 */
[----:B------:R-:W-:Y:S01]  /*bb70*/  IMAD.X R11, R11, 0x1, R131, P5 ;  /* 0x000000010b0b7824 */ /* 0x000fe200028e0683 */
[----:B------:R-:W-:Y:S02]  /*bb80*/  ISETP.GT.AND P3, PT, R23, 0x188, P3 ;  /* 0x000001881700780c */ /* 0x000fe40001f64270 */
[----:B------:R-:W-:-:S02]  /*bb90*/  F2FP.F16.F32.PACK_AB R37, RZ, R37 ;  /* 0x00000025ff25723e */ /* 0x000fc400000000ff */
[----:B------:R-:W-:Y:S02]  /*bba0*/  F2FP.F16.F32.PACK_AB R38, RZ, R38 ;  /* 0x00000026ff26723e */ /* 0x000fe400000000ff */
[----:B------:R-:W-:Y:S02]  /*bbb0*/  F2FP.F16.F32.PACK_AB R39, RZ, R39 ;  /* 0x00000027ff27723e */ /* 0x000fe400000000ff */
[----:B------:R-:W-:Y:S02]  /*bbc0*/  F2FP.F16.F32.PACK_AB R24, RZ, R24 ;  /* 0x00000018ff18723e */ /* 0x000fe400000000ff */
[----:B------:R-:W-:Y:S01]  /*bbd0*/  F2FP.F16.F32.PACK_AB R25, RZ, R25 ;  /* 0x00000019ff19723e */ /* 0x000fe200000000ff */
[----:B------:R1:W-:Y:S01]  /*bbe0*/  @P4 STG.E.U16 desc[UR36][R130.64+0x22], R121 ;  /* 0x0000227982004986 */ /* 0x0003e2000c101524 */
[C---:B------:R-:W-:Y:S02]  /*bbf0*/  ISETP.GT.AND P4, PT, R23.reuse, 0x180, P0 ;  /* 0x000001801700780c */ /* 0x040fe40000784270 */
[C---:B------:R-:W-:Y:S01]  /*bc00*/  ISETP.GT.AND P0, PT, R23.reuse, 0x188, P0 ;  /* 0x000001881700780c */ /* 0x040fe20000704270 */
[----:B------:R1:W-:Y:S01]  /*bc10*/  @P2 STG.E.U16 desc[UR36][R10.64+0x20], R122 ;  /* 0x0000207a0a002986 */ /* 0x0003e2000c101524 */
[----:B------:R-:W-:-:S02]  /*bc20*/  ISETP.GT.AND P2, PT, R23, 0x180, P1 ;  /* 0x000001801700780c */ /* 0x000fc40000f44270 */
[----:B------:R-:W-:Y:S01]  /*bc30*/  ISETP.GT.AND P1, PT, R23, 0x188, P1 ;  /* 0x000001881700780c */ /* 0x000fe20000f24270 */
[----:B------:R1:W-:Y:S01]  /*bc40*/  @P3 STG.E.U16 desc[UR36][R138.64+0x22], R123 ;  /* 0x0000227b8a003986 */ /* 0x0003e2000c101524 */
[----:B------:R-:W-:Y:S02]  /*bc50*/  ISETP.GT.AND P3, PT, R3, 0x20, PT ;  /* 0x000000200300780c */ /* 0x000fe40003f64270 */
[----:B------:R-:W-:Y:S02]  /*bc60*/  F2FP.F16.F32.PACK_AB R26, RZ, R26 ;  /* 0x0000001aff1a723e */ /* 0x000fe400000000ff */
[----:B------:R-:W-:Y:S01]  /*bc70*/  ISETP.GT.AND P5, PT, R23, 0x8, P3 ;  /* 0x000000081700780c */ /* 0x000fe20001fa4270 */
[----:B------:R1:W-:Y:S01]  /*bc80*/  @P4 STG.E.U16 desc[UR36][R130.64+0x30], R124 ;  /* 0x0000307c82004986 */ /* 0x0003e2000c101524 */
[----:B------:R-:W-:Y:S02]  /*bc90*/  F2FP.F16.F32.PACK_AB R27, RZ, R27 ;  /* 0x0000001bff1b723e */ /* 0x000fe400000000ff */
[----:B------:R-:W-:Y:S01]  /*bca0*/  F2FP.F16.F32.PACK_AB R28, RZ, R28 ;  /* 0x0000001cff1c723e */ /* 0x000fe200000000ff */
[----:B------:R1:W-:Y:S01]  /*bcb0*/  @P2 STG.E.U16 desc[UR36][R130.64+0x32], R125 ;  /* 0x0000327d82002986 */ /* 0x0003e2000c101524 */
[----:B------:R-:W-:-:S02]  /*bcc0*/  ISETP.GT.AND P2, PT, R3, 0x21, PT ;  /* 0x000000210300780c */ /* 0x000fc40003f44270 */
[----:B------:R-:W-:Y:S01]  /*bcd0*/  F2FP.F16.F32.PACK_AB R29, RZ, R29 ;  /* 0x0000001dff1d723e */ /* 0x000fe200000000ff */
[----:B------:R1:W-:Y:S01]  /*bce0*/  @P0 STG.E.U16 desc[UR36][R10.64+0x30], R126 ;  /* 0x0000307e0a000986 */ /* 0x0003e2000c101524 */
[C---:B------:R-:W-:Y:S02]  /*bcf0*/  ISETP.GT.AND P0, PT, R23.reuse, RZ, P3 ;  /* 0x000000ff1700720c */ /* 0x040fe40001f04270 */
[C---:B------:R-:W-:Y:S01]  /*bd00*/  ISETP.GT.AND P4, PT, R23.reuse, RZ, P2 ;  /* 0x000000ff1700720c */ /* 0x040fe20001784270 */
[----:B------:R1:W-:Y:S01]  /*bd10*/  @P1 STG.E.U16 desc[UR36][R10.64+0x32], R127 ;  /* 0x0000327f0a001986 */ /* 0x0003e2000c101524 */
[----:B------:R-:W-:Y:S02]  /*bd20*/  ISETP.GT.AND P1, PT, R23, 0x8, P2 ;  /* 0x000000081700780c */ /* 0x000fe40001724270 */
[----:B------:R-:W-:Y:S02]  /*bd30*/  F2FP.F16.F32.PACK_AB R30, RZ, R30 ;  /* 0x0000001eff1e723e */ /* 0x000fe400000000ff */
[----:B------:R-:W-:-:S05]  /*bd40*/  F2FP.F16.F32.PACK_AB R31, RZ, R31 ;  /* 0x0000001fff1f723e */ /* 0x000fca00000000ff */
[----:B------:R1:W-:Y:S01]  /*bd50*/  @P0 STG.E.U16 desc[UR36][R4.64+0x40], R112 ;  /* 0x0000407004000986 */ /* 0x0003e2000c101524 */
[----:B------:R-:W-:-:S03]  /*bd60*/  ISETP.GT.AND P0, PT, R3, 0x28, PT ;  /* 0x000000280300780c */ /* 0x000fc60003f04270 */
[----:B------:R1:W-:Y:S04]  /*bd70*/  @P4 STG.E.U16 desc[UR36][R4.64+0x42], R113 ;  /* 0x0000427104004986 */ /* 0x0003e8000c101524 */
[----:B------:R1:W-:Y:S01]  /*bd80*/  @P1 STG.E.U16 desc[UR36][R8.64+0x42], R115 ;  /* 0x0000427308001986 */ /* 0x0003e2000c101524 */
[----:B------:R-:W-:-:S03]  /*bd90*/  ISETP.GT.AND P1, PT, R3, 0x29, PT ;  /* 0x000000290300780c */ /* 0x000fc60003f24270 */
[----:B------:R1:W-:Y:S01]  /*bda0*/  @P5 STG.E.U16 desc[UR36][R8.64+0x40], R114 ;  /* 0x0000407208005986 */ /* 0x0003e2000c101524 */
[C---:B------:R-:W-:Y:S02]  /*bdb0*/  ISETP.GT.AND P5, PT, R23.reuse, RZ, P0 ;  /* 0x000000ff1700720c */ /* 0x040fe400007a4270 */
[----:B------:R-:W-:-:S11]  /*bdc0*/  ISETP.GT.AND P4, PT, R23, RZ, P1 ;  /* 0x000000ff1700720c */ /* 0x000fd60000f84270 */
[----:B------:R1:W-:Y:S01]  /*bdd0*/  @P5 STG.E.U16 desc[UR36][R4.64+0x50], R116 ;  /* 0x0000507404005986 */ /* 0x0003e2000c101524 */
[----:B------:R-:W-:-:S03]  /*bde0*/  ISETP.GT.AND P5, PT, R23, 0x8, P0 ;  /* 0x000000081700780c */ /* 0x000fc600007a4270 */
[----:B------:R1:W-:Y:S01]  /*bdf0*/  @P4 STG.E.U16 desc[UR36][R4.64+0x52], R117 ;  /* 0x0000527504004986 */ /* 0x0003e2000c101524 */
[----:B------:R-:W-:-:S09]  /*be00*/  ISETP.GT.AND P4, PT, R23, 0x8, P1 ;  /* 0x000000081700780c */ /* 0x000fd20000f84270 */
        /* <DEDUP_REMOVED lines=33> */
[C---:B------:R-:W-:Y:S02]  /*c020*/  ISETP.GT.AND P5, PT, R23.reuse, 0x180, P3 ;  /* 0x000001801700780c */ /* 0x040fe40001fa4270 */
[C---:B------:R-:W-:Y:S01]  /*c030*/  ISETP.GT.AND P3, PT, R23.reuse, 0x188, P3 ;  /* 0x000001881700780c */ /* 0x040fe20001f64270 */
[----:B------:R1:W-:Y:S01]  /*c040*/  @P4 STG.E.U16 desc[UR36][R128.64+0x52], R103 ;  /* 0x0000526780004986 */ /* 0x0003e2000c101524 */
[C---:B------:R-:W-:Y:S02]  /*c050*/  ISETP.GT.AND P4, PT, R23.reuse, 0x180, P2 ;  /* 0x000001801700780c */ /* 0x040fe40001784270 */
[----:B------:R-:W-:-:S07]  /*c060*/  ISETP.GT.AND P2, PT, R23, 0x188, P2 ;  /* 0x000001881700780c */ /* 0x000fce0001744270 */
[----:B------:R1:W-:Y:S04]  /*c070*/  @P5 STG.E.U16 desc[UR36][R130.64+0x40], R88 ;  /* 0x0000405882005986 */ /* 0x0003e8000c101524 */
[----:B------:R1:W-:Y:S01]  /*c080*/  @P4 STG.E.U16 desc[UR36][R130.64+0x42], R89 ;  /* 0x0000425982004986 */ /* 0x0003e2000c101524 */
[C---:B------:R-:W-:Y:S02]  /*c090*/  ISETP.GT.AND P4, PT, R23.reuse, 0x180, P0 ;  /* 0x000001801700780c */ /* 0x040fe40000784270 */
[C---:B------:R-:W-:Y:S01]  /*c0a0*/  ISETP.GT.AND P0, PT, R23.reuse, 0x188, P0 ;  /* 0x000001881700780c */ /* 0x040fe20000704270 */
[----:B------:R1:W-:Y:S01]  /*c0b0*/  @P3 STG.E.U16 desc[UR36][R10.64+0x40], R90 ;  /* 0x0000405a0a003986 */ /* 0x0003e2000c101524 */
[C---:B------:R-:W-:Y:S02]  /*c0c0*/  ISETP.GT.AND P3, PT, R23.reuse, 0x180, P1 ;  /* 0x000001801700780c */ /* 0x040fe40000f64270 */
[----:B------:R-:W-:Y:S01]  /*c0d0*/  ISETP.GT.AND P1, PT, R23, 0x188, P1 ;  /* 0x000001881700780c */ /* 0x000fe20000f24270 */
[----:B------:R1:W-:Y:S01]  /*c0e0*/  @P2 STG.E.U16 desc[UR36][R10.64+0x42], R91 ;  /* 0x0000425b0a002986 */ /* 0x0003e2000c101524 */
[----:B------:R-:W-:-:S05]  /*c0f0*/  ISETP.GT.AND P2, PT, R3, 0x31, PT ;  /* 0x000000310300780c */ /* 0x000fca0003f44270 */
[----:B------:R1:W-:Y:S01]  /*c100*/  @P4 STG.E.U16 desc[UR36][R130.64+0x50], R92 ;  /* 0x0000505c82004986 */ /* 0x0003e2000c101524 */
[----:B------:R-:W-:-:S03]  /*c110*/  ISETP.GT.AND P4, PT, R23, RZ, P2 ;  /* 0x000000ff1700720c */ /* 0x000fc60001784270 */
[----:B------:R1:W-:Y:S01]  /*c120*/  @P3 STG.E.U16 desc[UR36][R130.64+0x52], R93 ;  /* 0x0000525d82003986 */ /* 0x0003e2000c101524 */
[----:B------:R-:W-:-:S03]  /*c130*/  ISETP.GT.AND P3, PT, R3, 0x30, PT ;  /* 0x000000300300780c */ /* 0x000fc60003f64270 */
[----:B------:R1:W-:Y:S01]  /*c140*/  @P0 STG.E.U16 desc[UR36][R10.64+0x50], R94 ;  /* 0x0000505e0a000986 */ /* 0x0003e2000c101524 */
[C---:B------:R-:W-:Y:S02]  /*c150*/  ISETP.GT.AND P0, PT, R23.reuse, RZ, P3 ;  /* 0x000000ff1700720c */ /* 0x040fe40001f04270 */
[C---:B------:R-:W-:Y:S01]  /*c160*/  ISETP.GT.AND P5, PT, R23.reuse, 0x8, P3 ;  /* 0x000000081700780c */ /* 0x040fe20001fa4270 */
[----:B------:R1:W-:Y:S01]  /*c170*/  @P1 STG.E.U16 desc[UR36][R10.64+0x52], R95 ;  /* 0x0000525f0a001986 */ /* 0x0003e2000c101524 */
[----:B------:R-:W-:-:S03]  /*c180*/  ISETP.GT.AND P1, PT, R23, 0x8, P2 ;  /* 0x000000081700780c */ /* 0x000fc60001724270 */
[----:B------:R1:W-:Y:S06]  /*c190*/  @P4 STG.E.U16 desc[UR36][R4.64+0x62], R81 ;  /* 0x0000625104004986 */ /* 0x0003ec000c101524 */
[----:B------:R1:W-:Y:S01]  /*c1a0*/  @P0 STG.E.U16 desc[UR36][R4.64+0x60], R80 ;  /* 0x0000605004000986 */ /* 0x0003e2000c101524 */
[----:B------:R-:W-:-:S03]  /*c1b0*/  ISETP.GT.AND P0, PT, R3, 0x38, PT ;  /* 0x000000380300780c */ /* 0x000fc60003f04270 */
        /* <DEDUP_REMOVED lines=57> */
[----:B------:R-:W-:-:S03]  /*c550*/  ISETP.GT.AND P4, PT, R23, 0x8, P2 ;  /* 0x000000081700780c */ /* 0x000fc60001784270 */
[----:B------:R1:W-:Y:S01]  /*c560*/  @P3 STG.E.U16 desc[UR36][R130.64+0x72], R61 ;  /* 0x0000723d82003986 */ /* 0x0003e2000c101524 */
[----:B------:R-:W-:-:S03]  /*c570*/  ISETP.GT.AND P3, PT, R3, 0x41, PT ;  /* 0x000000410300780c */ /* 0x000fc60003f64270 */
[----:B------:R1:W-:Y:S01]  /*c580*/  @P0 STG.E.U16 desc[UR36][R10.64+0x70], R62 ;  /* 0x0000703e0a000986 */ /* 0x0003e2000c101524 */
[C---:B------:R-:W-:Y:S02]  /*c590*/  ISETP.GT.AND P0, PT, R23.reuse, RZ, P2 ;  /* 0x000000ff1700720c */ /* 0x040fe40001704270 */
[C---:B------:R-:W-:Y:S01]  /*c5a0*/  ISETP.GT.AND P5, PT, R23.reuse, 0x8, P3 ;  /* 0x000000081700780c */ /* 0x040fe20001fa4270 */
[----:B------:R1:W-:Y:S01]  /*c5b0*/  @P1 STG.E.U16 desc[UR36][R10.64+0x72], R63 ;  /* 0x0000723f0a001986 */ /* 0x0003e2000c101524 */
[----:B------:R-:W-:-:S09]  /*c5c0*/  ISETP.GT.AND P1, PT, R23, RZ, P3 ;  /* 0x000000ff1700720c */ /* 0x000fd20001f24270 */
[----:B------:R1:W-:Y:S01]  /*c5d0*/  @P0 STG.E.U16 desc[UR36][R4.64+0x80], R48 ;  /* 0x0000803004000986 */ /* 0x0003e2000c101524 */
[----:B------:R-:W-:-:S03]  /*c5e0*/  ISETP.GT.AND P0, PT, R3, 0x49, PT ;  /* 0x000000490300780c */ /* 0x000fc60003f04270 */
[----:B------:R1:W-:Y:S01]  /*c5f0*/  @P1 STG.E.U16 desc[UR36][R4.64+0x82], R49 ;  /* 0x0000823104001986 */ /* 0x0003e2000c101524 */
[----:B------:R-:W-:-:S03]  /*c600*/  ISETP.GT.AND P1, PT, R3, 0x48, PT ;  /* 0x000000480300780c */ /* 0x000fc60003f24270 */
[----:B------:R1:W-:Y:S01]  /*c610*/  @P4 STG.E.U16 desc[UR36][R8.64+0x80], R50 ;  /* 0x0000803208004986 */ /* 0x0003e2000c101524 */
[----:B------:R-:W-:-:S03]  /*c620*/  ISETP.GT.AND P4, PT, R23, RZ, P0 ;  /* 0x000000ff1700720c */ /* 0x000fc60000784270 */
[----:B------:R1:W-:Y:S01]  /*c630*/  @P5 STG.E.U16 desc[UR36][R8.64+0x82], R51 ;  /* 0x0000823308005986 */ /* 0x0003e2000c101524 */
[----:B------:R-:W-:-:S09]  /*c640*/  ISETP.GT.AND P5, PT, R23, RZ, P1 ;  /* 0x000000ff1700720c */ /* 0x000fd20000fa4270 */
        /* <DEDUP_REMOVED lines=42> */
[----:B------:R1:W-:Y:S01]  /*c8f0*/  @P4 STG.E.U16 desc[UR36][R130.64+0x80], R24 ;  /* 0x0000801882004986 */ /* 0x0003e2000c101524 */
[C---:B------:R-:W-:Y:S02]  /*c900*/  ISETP.GT.AND P4, PT, R23.reuse, 0x180, P0 ;  /* 0x000001801700780c */ /* 0x040fe40000784270 */
[C---:B------:R-:W-:Y:S01]  /*c910*/  ISETP.GT.AND P0, PT, R23.reuse, 0x188, P0 ;  /* 0x000001881700780c */ /* 0x040fe20000704270 */
[----:B------:R1:W-:Y:S01]  /*c920*/  @P5 STG.E.U16 desc[UR36][R130.64+0x82], R25 ;  /* 0x0000821982005986 */ /* 0x0003e2000c101524 */
[C---:B------:R-:W-:Y:S02]  /*c930*/  ISETP.GT.AND P5, PT, R23.reuse, 0x180, P1 ;  /* 0x000001801700780c */ /* 0x040fe40000fa4270 */
[----:B------:R-:W-:Y:S01]  /*c940*/  ISETP.GT.AND P1, PT, R23, 0x188, P1 ;  /* 0x000001881700780c */ /* 0x000fe20000f24270 */
[----:B------:R1:W-:Y:S04]  /*c950*/  @P2 STG.E.U16 desc[UR36][R10.64+0x80], R26 ;  /* 0x0000801a0a002986 */ /* 0x0003e8000c101524 */
[----:B------:R1:W-:Y:S04]  /*c960*/  @P3 STG.E.U16 desc[UR36][R10.64+0x82], R27 ;  /* 0x0000821b0a003986 */ /* 0x0003e8000c101524 */
[----:B------:R1:W-:Y:S04]  /*c970*/  @P4 STG.E.U16 desc[UR36][R130.64+0x92], R29 ;  /* 0x0000921d82004986 */ /* 0x0003e8000c101524 */
[----:B------:R1:W-:Y:S04]  /*c980*/  @P5 STG.E.U16 desc[UR36][R130.64+0x90], R28 ;  /* 0x0000901c82005986 */ /* 0x0003e8000c101524 */
[----:B------:R1:W-:Y:S04]  /*c990*/  @P1 STG.E.U16 desc[UR36][R10.64+0x90], R30 ;  /* 0x0000901e0a001986 */ /* 0x0003e8000c101524 */
[----:B------:R1:W-:Y:S02]  /*c9a0*/  @P0 STG.E.U16 desc[UR36][R10.64+0x92], R31 ;  /* 0x0000921f0a000986 */ /* 0x0003e4000c101524 */
.L_x_339:
[----:B------:R-:W-:Y:S05]  /*c9b0*/  BSYNC B0 ;  /* 0x0000000000007941 */ /* 0x000fea0003800000 */
.L_x_33:
[----:B------:R-:W-:Y:S01]  /*c9c0*/  ULDC UR4, c[0x0][0xc] ;  /* 0x0000030000047ab9 */ /* 0x000fe20000000800 */
[----:B------:R-:W-:Y:S01]  /*c9d0*/  ULDC UR5, c[0x0][0x10] ;  /* 0x0000040000057ab9 */ /* 0x000fe20000000800 */
[----:B0-----:R-:W0:Y:S01]  /*c9e0*/  LDC R3, c[0x0][0x14] ;  /* 0x00000500ff037b82 */ /* 0x001e220000000800 */
[----:B------:R-:W-:Y:S01]  /*c9f0*/  UIMAD.WIDE.U32 UR4, UR4, UR5, URZ ;  /* 0x00000005040472a5 */ /* 0x000fe2000f8e003f */
[----:B------:R-:W-:Y:S02]  /*ca00*/  IMAD.MOV.U32 R23, RZ, RZ, R19 ;  /* 0x000000ffff177224 */ /* 0x000fe400078e0013 */
[----:B------:R-:W-:-:S03]  /*ca10*/  IMAD.MOV.U32 R17, RZ, RZ, -0x1 ;  /* 0xffffffffff117424 */ /* 0x000fc600078e00ff */
[----:B0-----:R-:W-:-:S04]  /*ca20*/  IMAD.WIDE.U32 R22, R3, UR4, R22 ;  /* 0x0000000403167c25 */ /* 0x001fc8000f8e0016 */
[----:B------:R-:W-:Y:S01]  /*ca30*/  IMAD R3, R3, UR5, RZ ;  /* 0x0000000503037c24 */ /* 0x000fe2000f8e02ff */
[----:B------:R-:W-:Y:S02]  /*ca40*/  ULDC.64 UR4, c[0x0][0x650] ;  /* 0x0001940000047ab9 */ /* 0x000fe40000000a00 */
[----:B------:R-:W-:Y:S01]  /*ca50*/  ISETP.GE.U32.AND P0, PT, R22, UR4, PT ;  /* 0x0000000416007c0c */ /* 0x000fe2000bf06070 */
[--C-:B------:R-:W-:Y:S01]  /*ca60*/  IMAD.IADD R19, R23, 0x1, R3.reuse ;  /* 0x0000000117137824 */ /* 0x100fe200078e0203 */
[----:B------:R-:W-:Y:S01]  /*ca70*/  PRMT R3, RZ, 0x7610, R3 ;  /* 0x00007610ff037816 */ /* 0x000fe20000000003 */
[----:B------:R-:W-:-:S03]  /*ca80*/  IMAD.MOV.U32 R23, RZ, RZ, -0x1 ;  /* 0xffffffffff177424 */ /* 0x000fc600078e00ff */
[----:B------:R-:W-:-:S13]  /*ca90*/  ISETP.GE.U32.AND.EX P0, PT, R19, UR5, PT, P0 ;  /* 0x0000000513007c0c */ /* 0x000fda000bf06100 */
[----:B------:R-:W-:Y:S05]  /*caa0*/  @P0 BRA `(.L_x_340) ;  /* 0x00000004006c0947 */ /* 0x000fea0003800000 */
[----:B------:R-:W0:Y:S01]  /*cab0*/  S2R R12, SR_CTAID.X ;  /* 0x00000000000c7919 */ /* 0x000e220000002500 */
[----:B-1----:R-:W1:Y:S01]  /*cac0*/  LDC.64 R10, c[0x0][0x628] ;  /* 0x00018a00ff0a7b82 */ /* 0x002e620000000a00 */
[----:B------:R-:W-:Y:S01]  /*cad0*/  ULDC UR4, c[0x0][0x150] ;  /* 0x0000540000047ab9 */ /* 0x000fe20000000800 */
[----:B------:R-:W-:Y:S01]  /*cae0*/  IMAD.MOV.U32 R8, RZ, RZ, R22 ;  /* 0x000000ffff087224 */ /* 0x000fe200078e0016 */
[----:B------:R-:W0:Y:S01]  /*caf0*/  S2R R24, SR_CTAID.Y ;  /* 0x0000000000187919 */ /* 0x000e220000002600 */
[----:B------:R-:W-:-:S04]  /*cb00*/  IMAD.MOV.U32 R9, RZ, RZ, R19 ;  /* 0x000000ffff097224 */ /* 0x000fc800078e0013 */
[----:B------:R-:W2:Y:S08]  /*cb10*/  LDC R21, c[0x0][0x144] ;  /* 0x00005100ff157b82 */ /* 0x000eb00000000800 */
[----:B------:R-:W2:Y:S08]  /*cb20*/  LDC R0, c[0x0][0x630] ;  /* 0x00018c00ff007b82 */ /* 0x000eb00000000800 */
[----:B------:R-:W2:Y:S01]  /*cb30*/  LDC.64 R14, c[0x0][0x620] ;  /* 0x00018800ff0e7b82 */ /* 0x000ea20000000a00 */
[----:B-1----:R-:W-:-:S04]  /*cb40*/  ISETP.NE.U32.AND P0, PT, R10, RZ, PT ;  /* 0x000000ff0a00720c */ /* 0x002fc80003f05070 */
[----:B------:R-:W-:Y:S02]  /*cb50*/  ISETP.NE.AND.EX P0, PT, R11, RZ, PT, P0 ;  /* 0x000000ff0b00720c */ /* 0x000fe40003f05300 */
[----:B0-----:R-:W-:-:S05]  /*cb60*/  I2FP.F32.U32 R3, R12 ;  /* 0x0000000c00037245 */ /* 0x001fca0000201000 */
[----:B------:R-:W-:-:S04]  /*cb70*/  FMUL R3, R3, UR4 ;  /* 0x0000000403037c20 */ /* 0x000fc80008400000 */
[----:B------:R0:W1:Y:S02]  /*cb80*/  F2I.U32.TRUNC.NTZ R20, R3 ;  /* 0x0000000300147305 */ /* 0x000064000020f000 */
[----:B------:R-:W-:Y:S05]  /*cb90*/  @!P0 BRA `(.L_x_341) ;  /* 0x0000000000288947 */ /* 0x000fea0003800000 */
[----:B0-----:R-:W0:Y:S02]  /*cba0*/  LDC R3, c[0x0][0x634] ;  /* 0x00018d00ff037b82 */ /* 0x001e240000000800 */
        /* <DEDUP_REMOVED lines=9> */
.L_x_341:
[----:B------:R-:W3:Y:S01]  /*cc40*/  LDC.64 R28, c[0x0][0x640] ;  /* 0x00019000ff1c7b82 */ /* 0x000ee20000000a00 */
[-C--:B--2---:R-:W-:Y:S01]  /*cc50*/  SHF.R.U64 R17, R8, R0.reuse, R9 ;  /* 0x0000000008117219 */ /* 0x084fe20000001209 */
[----:B------:R-:W-:Y:S01]  /*cc60*/  IMAD.MOV.U32 R23, RZ, RZ, R19 ;  /* 0x000000ffff177224 */ /* 0x000fe200078e0013 */
[----:B------:R-:W-:Y:S01]  /*cc70*/  SHF.R.U32.HI R0, RZ, R0, R9 ;  /* 0x00000000ff007219 */ /* 0x000fe20000011609 */
[----:B-1----:R-:W-:Y:S01]  /*cc80*/  IMAD.MOV R20, RZ, RZ, -R20 ;  /* 0x000000ffff147224 */ /* 0x002fe200078e0a14 */
[----:B0-----:R-:W-:Y:S01]  /*cc90*/  IADD3 R3, P0, RZ, -R17, RZ ;  /* 0x80000011ff037210 */ /* 0x001fe20007f1e0ff */
[----:B------:R-:W-:Y:S01]  /*cca0*/  ULDC UR4, c[0x0][0x154] ;  /* 0x0000550000047ab9 */ /* 0x000fe20000000800 */
[----:B------:R-:W-:Y:S01]  /*ccb0*/  IMAD.MOV.U32 R7, RZ, RZ, 0x1 ;  /* 0x00000001ff077424 */ /* 0x000fe200078e00ff */
[----:B------:R-:W0:Y:S01]  /*ccc0*/  LDC R6, c[0x0][0x618] ;  /* 0x00018600ff067b82 */ /* 0x000e220000000800 */
[----:B------:R-:W-:Y:S02]  /*ccd0*/  IMAD R21, R21, R20, R12 ;  /* 0x0000001415157224 */ /* 0x000fe400078e020c */
[----:B------:R-:W-:-:S04]  /*cce0*/  IMAD.X R5, RZ, RZ, ~R0, P0 ;  /* 0x000000ffff057224 */ /* 0x000fc800000e0e00 */
[-C--:B------:R-:W-:Y:S01]  /*ccf0*/  IMAD R0, R5, R14.reuse, RZ ;  /* 0x0000000e05007224 */ /* 0x080fe200078e02ff */
[----:B------:R-:W1:Y:S01]  /*cd00*/  LDC R8, c[0x0][0x608] ;  /* 0x00018200ff087b82 */ /* 0x000e620000000800 */
[----:B------:R-:W-:-:S04]  /*cd10*/  IMAD.WIDE.U32 R4, R3, R14, R22 ;  /* 0x0000000e03047225 */ /* 0x000fc800078e0016 */
[----:B------:R-:W-:Y:S01]  /*cd20*/  IMAD R3, R3, R15, R0 ;  /* 0x0000000f03037224 */ /* 0x000fe200078e0200 */
[----:B------:R-:W-:Y:S02]  /*cd30*/  I2FP.F32.U32 R0, R24 ;  /* 0x0000001800007245 */ /* 0x000fe40000201000 */
[----:B------:R-:W2:Y:S01]  /*cd40*/  LDC R26, c[0x0][0x658] ;  /* 0x00019600ff1a7b82 */ /* 0x000ea20000000800 */
[----:B------:R-:W-:Y:S01]  /*cd50*/  IMAD.IADD R3, R5, 0x1, R3 ;  /* 0x0000000105037824 */ /* 0x000fe200078e0203 */
[----:B---3--:R-:W-:Y:S01]  /*cd60*/  ISETP.NE.U32.AND P0, PT, R28, RZ, PT ;  /* 0x000000ff1c00720c */ /* 0x008fe20003f05070 */
[----:B------:R-:W-:Y:S01]  /*cd70*/  FMUL R0, R0, UR4 ;  /* 0x0000000400007c20 */ /* 0x000fe20008400000 */
[----:B------:R-:W-:Y:S02]  /*cd80*/  IMAD.MOV.U32 R5, RZ, RZ, -0x1 ;  /* 0xffffffffff057424 */ /* 0x000fe400078e00ff */
[----:B------:R-:W-:Y:S01]  /*cd90*/  ISETP.NE.AND.EX P0, PT, R29, RZ, PT, P0 ;  /* 0x000000ff1d00720c */ /* 0x000fe20003f05300 */
[----:B------:R3:W2:Y:S01]  /*cda0*/  F2I.U32.TRUNC.NTZ R13, R0 ;  /* 0x00000000000d7305 */ /* 0x0006a2000020f000 */
[----:B------:R-:W3:Y:S01]  /*cdb0*/  LDC R15, c[0x0][0x148] ;  /* 0x00005200ff0f7b82 */ /* 0x000ee20000000800 */
[----:B0-----:R-:W-:-:S02]  /*cdc0*/  SHF.R.U64 R12, R4, R6, R3 ;  /* 0x00000006040c7219 */ /* 0x001fc40000001203 */
[----:B------:R-:W-:-:S05]  /*cdd0*/  SHF.R.U32.HI R3, RZ, R6, R3 ;  /* 0x00000006ff037219 */ /* 0x000fca0000011603 */
[----:B------:R-:W0:Y:S01]  /*cde0*/  LDC R20, c[0x0][0x600] ;  /* 0x00018000ff147b82 */ /* 0x000e220000000800 */
[-CC-:B-1----:R-:W-:Y:S02]  /*cdf0*/  SHF.R.U64 R10, R12, R8.reuse, R3.reuse ;  /* 0x000000080c0a7219 */ /* 0x182fe40000001203 */
[----:B------:R-:W-:-:S05]  /*ce00*/  SHF.R.U32.HI R3, RZ, R8, R3 ;  /* 0x00000008ff037219 */ /* 0x000fca0000011603 */
[----:B------:R-:W1:Y:S01]  /*ce10*/  LDC R25, c[0x0][0x648] ;  /* 0x00019200ff197b82 */ /* 0x000e620000000800 */
[-C--:B--2---:R-:W-:Y:S02]  /*ce20*/  SHF.L.U32 R4, R5, R26.reuse, RZ ;  /* 0x0000001a05047219 */ /* 0x084fe400000006ff */
[-CC-:B------:R-:W-:Y:S02]  /*ce30*/  SHF.R.U64 R14, R10, R26.reuse, R3.reuse ;  /* 0x0000001a0a0e7219 */ /* 0x180fe40000001203 */
[----:B------:R-:W-:Y:S02]  /*ce40*/  SHF.R.U32.HI R5, RZ, R26, R3 ;  /* 0x0000001aff057219 */ /* 0x000fe40000011603 */
[----:B------:R-:W-:Y:S01]  /*ce50*/  LOP3.LUT R23, RZ, R4, RZ, 0x33, !PT ;  /* 0x00000004ff177212 */ /* 0x000fe200078e33ff */
[----:B------:R-:W2:Y:S01]  /*ce60*/  LDC R27, c[0x0][0x638] ;  /* 0x00018e00ff1b7b82 */ /* 0x000ea20000000800 */
[----:B------:R-:W-:Y:S01]  /*ce70*/  SHF.L.U32 R26, R7, R26, RZ ;  /* 0x0000001a071a7219 */ /* 0x000fe200000006ff */
[----:B------:R-:W-:-:S06]  /*ce80*/  IMAD.MOV.U32 R4, RZ, RZ, R14 ;  /* 0x000000ffff047224 */ /* 0x000fcc00078e000e */
[----:B------:R-:W0:Y:S01]  /*ce90*/  LDC R30, c[0x0][0x610] ;  /* 0x00018400ff1e7b82 */ /* 0x000e220000000800 */
        /* <DEDUP_REMOVED lines=11> */
.L_x_342:
[----:B------:R-:W4:Y:S01]  /*cf50*/  LDC R3, c[0x0][0x65c] ;  /* 0x00019700ff037b82 */ /* 0x000f220000000800 */
[----:B-1-3--:R-:W-:Y:S01]  /*cf60*/  SHF.R.U64 R0, R4, R25, R5 ;  /* 0x0000001904007219 */ /* 0x00afe20000001205 */
[----:B0-----:R-:W-:Y:S01]  /*cf70*/  VIADD R7, R20, 0xffffffff ;  /* 0xffffffff14077836 */ /* 0x001fe20000000000 */
[----:B------:R-:W-:Y:S01]  /*cf80*/  LOP3.LUT R5, R10, R23, RZ, 0xc0, !PT ;  /* 0x000000170a057212 */ /* 0x000fe200078ec0ff */
[----:B------:R-:W-:Y:S02]  /*cf90*/  IMAD.MOV R13, RZ, RZ, -R13 ;  /* 0x000000ffff0d7224 */ /* 0x000fe400078e0a0d */
[----:B------:R-:W-:Y:S01]  /*cfa0*/  IMAD.MOV.U32 R4, RZ, RZ, 0x1 ;  /* 0x00000001ff047424 */ /* 0x000fe200078e00ff */
[----:B------:R-:W-:Y:S02]  /*cfb0*/  LOP3.LUT R12, R12, R7, RZ, 0xc0, !PT ;  /* 0x000000070c0c7212 */ /* 0x000fe400078ec0ff */
[----:B----4-:R-:W-:Y:S01]  /*cfc0*/  ISETP.NE.AND P0, PT, R3, 0x1, PT ;  /* 0x000000010300780c */ /* 0x010fe20003f05270 */
[----:B------:R-:W-:-:S02]  /*cfd0*/  IMAD.MOV R3, RZ, RZ, -R0 ;  /* 0x000000ffff037224 */ /* 0x000fc400078e0a00 */
[----:B------:R-:W-:Y:S02]  /*cfe0*/  IMAD R0, R26, R0, R5 ;  /* 0x000000001a007224 */ /* 0x000fe400078e0205 */
[----:B--2---:R-:W-:-:S04]  /*cff0*/  IMAD R3, R3, R27, R14 ;  /* 0x0000001b03037224 */ /* 0x004fc800078e020e */
[----:B------:R-:W-:Y:S01]  /*d000*/  IMAD R5, R3, R20, R12 ;  /* 0x0000001403057224 */ /* 0x000fe200078e020c */
[----:B------:R-:W-:-:S03]  /*d010*/  PRMT R3, R4, 0x7610, R3 ;  /* 0x0000761004037816 */ /* 0x000fc60000000003 */
[----:B------:R-:W-:-:S04]  /*d020*/  @P0 IMAD R21, R15, R13, R24 ;  /* 0x0000000d0f150224 */ /* 0x000fc800078e0218 */
[----:B------:R-:W-:-:S05]  /*d030*/  IMAD R0, R0, R30, R21 ;  /* 0x0000001e00007224 */ /* 0x000fca00078e0215 */
[----:B------:R-:W-:Y:S02]  /*d040*/  SEL R23, R5, R0, !P0 ;  /* 0x0000000005177207 */ /* 0x000fe40004000000 */
[----:B------:R-:W-:-:S07]  /*d050*/  SEL R0, R0, R5, !P0 ;  /* 0x0000000500007207 */ /* 0x000fce0004000000 */
.L_x_340:
[----:B------:R0:W-:Y:S01]  /*d060*/  STL [R1], R0 ;  /* 0x0000000001007387 */ /* 0x0001e20000100800 */
[----:B------:R-:W-:-:S13]  /*d070*/  LOP3.LUT P0, RZ, R3, 0xff, RZ, 0xc0, !PT ;  /* 0x000000ff03ff7812 */ /* 0x000fda000780c0ff */
[----:B0-----:R-:W-:Y:S05]  /*d080*/  @P0 BRA `(.L_x_343) ;  /* 0xffffff4000b40947 */ /* 0x001fea000383ffff */
[----:B------:R-:W-:Y:S05]  /*d090*/  EXIT ;  /* 0x000000000000794d */ /* 0x000fea0003800000 */
.L_x_8:
[----:B0-----:R-:W-:Y:S01]  /*d0a0*/  ULDC.64 UR4, c[0x0][0x650] ;  /* 0x0001940000047ab9 */ /* 0x001fe20000000a00 */
[----:B------:R-:W-:Y:S01]  /*d0b0*/  PRMT R2, RZ, 0x7610, R2 ;  /* 0x00007610ff027816 */ /* 0x000fe20000000002 */
[----:B------:R-:W-:Y:S01]  /*d0c0*/  IMAD.MOV.U32 R12, RZ, RZ, -0x1 ;  /* 0xffffffffff0c7424 */ /* 0x000fe200078e00ff */
[----:B------:R-:W-:Y:S01]  /*d0d0*/  ISETP.GE.U32.AND P0, PT, R22, UR4, PT ;  /* 0x0000000416007c0c */ /* 0x000fe2000bf06070 */
[----:B------:R-:W-:Y:S02]  /*d0e0*/  IMAD.MOV.U32 R17, RZ, RZ, -0x1 ;  /* 0xffffffffff117424 */ /* 0x000fe400078e00ff */
[----:B------:R-:W-:Y:S01]  /*d0f0*/  IMAD.MOV.U32 R13, RZ, RZ, -0x1 ;  /* 0xffffffffff0d7424 */ /* 0x000fe200078e00ff */
[----:B------:R-:W-:-:S13]  /*d100*/  ISETP.GE.U32.AND.EX P0, PT, R19, UR5, PT, P0 ;  /* 0x0000000513007c0c */ /* 0x000fda000bf06100 */
[----:B------:R-:W-:Y:S05]  /*d110*/  @P0 BRA `(.L_x_344) ;  /* 0x0000000400340947 */ /* 0x000fea0003800000 */
        /* <DEDUP_REMOVED lines=18> */
.L_x_345:
[----:B------:R-:W0:Y:S01]  /*d240*/  LDC.64 R26, c[0x0][0x640] ;  /* 0x00019000ff1a7b82 */ /* 0x000e220000000a00 */
[-C--:B------:R-:W-:Y:S01]  /*d250*/  SHF.R.U64 R16, R12, R2.reuse, R13 ;  /* 0x000000020c107219 */ /* 0x080fe2000000120d */
[----:B------:R-:W-:Y:S01]  /*d260*/  IMAD.MOV.U32 R23, RZ, RZ, R19 ;  /* 0x000000ffff177224 */ /* 0x000fe200078e0013 */
[----:B------:R-:W-:Y:S01]  /*d270*/  SHF.R.U32.HI R2, RZ, R2, R13 ;  /* 0x00000002ff027219 */ /* 0x000fe2000001160d */
[----:B------:R-:W-:Y:S01]  /*d280*/  IMAD.MOV.U32 R28, RZ, RZ, 0x1 ;  /* 0x00000001ff1c7424 */ /* 0x000fe200078e00ff */
[----:B------:R-:W-:-:S03]  /*d290*/  IADD3 R11, P0, RZ, -R16, RZ ;  /* 0x80000010ff0b7210 */ /* 0x000fc60007f1e0ff */
[----:B------:R-:W1:Y:S02]  /*d2a0*/  LDC R10, c[0x0][0x618] ;  /* 0x00018600ff0a7b82 */ /* 0x000e640000000800 */
[----:B------:R-:W-:-:S04]  /*d2b0*/  IMAD.X R9, RZ, RZ, ~R2, P0 ;  /* 0x000000ffff097224 */ /* 0x000fc800000e0e02 */
[-C--:B------:R-:W-:Y:S02]  /*d2c0*/  IMAD R2, R9, R20.reuse, RZ ;  /* 0x0000001409027224 */ /* 0x080fe400078e02ff */
[----:B------:R-:W2:Y:S01]  /*d2d0*/  LDC R12, c[0x0][0x608] ;  /* 0x00018200ff0c7b82 */ /* 0x000ea20000000800 */
[----:B------:R-:W-:-:S04]  /*d2e0*/  IMAD.WIDE.U32 R8, R11, R20, R22 ;  /* 0x000000140b087225 */ /* 0x000fc800078e0016 */
[----:B------:R-:W-:-:S03]  /*d2f0*/  IMAD R11, R11, R21, R2 ;  /* 0x000000150b0b7224 */ /* 0x000fc600078e0202 */
[----:B------:R-:W3:Y:S01]  /*d300*/  LDC R25, c[0x0][0x658] ;  /* 0x00019600ff197b82 */ /* 0x000ee20000000800 */
[----:B------:R-:W-:Y:S01]  /*d310*/  IMAD.IADD R9, R9, 0x1, R11 ;  /* 0x0000000109097824 */ /* 0x000fe200078e020b */
[----:B0-----:R-:W-:-:S04]  /*d320*/  ISETP.NE.U32.AND P0, PT, R26, RZ, PT ;  /* 0x000000ff1a00720c */ /* 0x001fc80003f05070 */
[----:B------:R-:W-:Y:S02]  /*d330*/  ISETP.NE.AND.EX P0, PT, R27, RZ, PT, P0 ;  /* 0x000000ff1b00720c */ /* 0x000fe40003f05300 */
[----:B------:R-:W0:Y:S01]  /*d340*/  LDC R20, c[0x0][0x600] ;  /* 0x00018000ff147b82 */ /* 0x000e220000000800 */
[-CC-:B-1----:R-:W-:Y:S01]  /*d350*/  SHF.R.U64 R6, R8, R10.reuse, R9.reuse ;  /* 0x0000000a08067219 */ /* 0x182fe20000001209 */
[----:B------:R-:W-:Y:S01]  /*d360*/  IMAD.MOV.U32 R8, RZ, RZ, -0x1 ;  /* 0xffffffffff087424 */ /* 0x000fe200078e00ff */
[----:B------:R-:W-:-:S05]  /*d370*/  SHF.R.U32.HI R9, RZ, R10, R9 ;  /* 0x0000000aff097219 */ /* 0x000fca0000011609 */
[----:B------:R-:W1:Y:S01]  /*d380*/  LDC R23, c[0x0][0x648] ;  /* 0x00019200ff177b82 */ /* 0x000e620000000800 */
[-CC-:B--2---:R-:W-:Y:S02]  /*d390*/  SHF.R.U64 R17, R6, R12.reuse, R9.reuse ;  /* 0x0000000c06117219 */ /* 0x184fe40000001209 */
[----:B------:R-:W-:-:S05]  /*d3a0*/  SHF.R.U32.HI R2, RZ, R12, R9 ;  /* 0x0000000cff027219 */ /* 0x000fca0000011609 */
[----:B------:R-:W2:Y:S01]  /*d3b0*/  LDC R24, c[0x0][0x638] ;  /* 0x00018e00ff187b82 */ /* 0x000ea20000000800 */
[-C--:B---3--:R-:W-:Y:S02]  /*d3c0*/  SHF.L.U32 R8, R8, R25.reuse, RZ ;  /* 0x0000001908087219 */ /* 0x088fe400000006ff */
[-CC-:B------:R-:W-:Y:S02]  /*d3d0*/  SHF.R.U64 R21, R17, R25.reuse, R2.reuse ;  /* 0x0000001911157219 */ /* 0x180fe40000001202 */
[----:B------:R-:W-:Y:S02]  /*d3e0*/  LOP3.LUT R30, RZ, R8, RZ, 0x33, !PT ;  /* 0x00000008ff1e7212 */ /* 0x000fe400078e33ff */
[----:B------:R-:W-:Y:S01]  /*d3f0*/  SHF.R.U32.HI R9, RZ, R25, R2 ;  /* 0x00000019ff097219 */ /* 0x000fe20000011602 */
[----:B------:R-:W3:Y:S01]  /*d400*/  LDC R29, c[0x0][0x610] ;  /* 0x00018400ff1d7b82 */ /* 0x000ee20000000800 */
[----:B------:R-:W-:Y:S01]  /*d410*/  IMAD.MOV.U32 R8, RZ, RZ, R21 ;  /* 0x000000ffff087224 */ /* 0x000fe200078e0015 */
[----:B------:R-:W-:Y:S06]  /*d420*/  @!P0 BRA `(.L_x_346) ;  /* 0x0000000000288947 */ /* 0x000fec0003800000 */
        /* <DEDUP_REMOVED lines=10> */
.L_x_346:
[----:B------:R-:W4:Y:S01]  /*d4d0*/  LDC R2, c[0x0][0x65c] ;  /* 0x00019700ff027b82 */ /* 0x000f220000000800 */
[----:B-1----:R-:W-:Y:S01]  /*d4e0*/  SHF.R.U64 R5, R8, R23, R9 ;  /* 0x0000001708057219 */ /* 0x002fe20000001209 */
[----:B0-----:R-:W-:Y:S01]  /*d4f0*/  VIADD R9, R20, 0xffffffff ;  /* 0xffffffff14097836 */ /* 0x001fe20000000000 */
[----:B------:R-:W-:Y:S01]  /*d500*/  SHF.L.U32 R28, R28, R25, RZ ;  /* 0x000000191c1c7219 */ /* 0x000fe200000006ff */
[----:B------:R-:W-:Y:S02]  /*d510*/  IMAD.MOV.U32 R13, RZ, RZ, R16 ;  /* 0x000000ffff0d7224 */ /* 0x000fe400078e0010 */
[----:B------:R-:W-:Y:S01]  /*d520*/  IMAD.MOV R8, RZ, RZ, -R5 ;  /* 0x000000ffff087224 */ /* 0x000fe200078e0a05 */
[----:B----4-:R-:W-:Y:S02]  /*d530*/  ISETP.NE.AND P0, PT, R2, 0x1, PT ;  /* 0x000000010200780c */ /* 0x010fe40003f05270 */
[----:B------:R-:W-:-:S11]  /*d540*/  LOP3.LUT R2, R17, R30, RZ, 0xc0, !PT ;  /* 0x0000001e11027212 */ /* 0x000fd600078ec0ff */
[----:B------:R-:W-:Y:S02]  /*d550*/  @P0 IMAD R3, R7, R14, R4 ;  /* 0x0000000e07030224 */ /* 0x000fe400078e0204 */
[----:B------:R-:W-:Y:S01]  /*d560*/  IMAD R4, R28, R5, R2 ;  /* 0x000000051c047224 */ /* 0x000fe200078e0202 */
[----:B------:R-:W-:Y:S01]  /*d570*/  LOP3.LUT R5, R6, R9, RZ, 0xc0, !PT ;  /* 0x0000000906057212 */ /* 0x000fe200078ec0ff */
[----:B--2---:R-:W-:Y:S02]  /*d580*/  IMAD R2, R8, R24, R21 ;  /* 0x0000001808027224 */ /* 0x004fe400078e0215 */
[----:B---3--:R-:W-:Y:S02]  /*d590*/  IMAD R3, R4, R29, R3 ;  /* 0x0000001d04037224 */ /* 0x008fe400078e0203 */
[----:B------:R-:W-:Y:S02]  /*d5a0*/  IMAD R12, R2, R20, R5 ;  /* 0x00000014020c7224 */ /* 0x000fe400078e0205 */
[----:B------:R-:W-:-:S03]  /*d5b0*/  IMAD.MOV.U32 R4, RZ, RZ, 0x1 ;  /* 0x00000001ff047424 */ /* 0x000fc600078e00ff */
[----:B------:R-:W-:Y:S02]  /*d5c0*/  SEL R17, R12, R3, !P0 ;  /* 0x000000030c117207 */ /* 0x000fe40004000000 */
[----:B------:R-:W-:Y:S02]  /*d5d0*/  PRMT R2, R4, 0x7610, R2 ;  /* 0x0000761004027816 */ /* 0x000fe40000000002 */
[----:B------:R-:W-:-:S07]  /*d5e0*/  SEL R12, R3, R12, !P0 ;  /* 0x0000000c030c7207 */ /* 0x000fce0004000000 */
.L_x_344:
[----:B------:R-:W-:-:S08]  /*d5f0*/  NOP ;  /* 0x0000000000007918 */ /* 0x000fd00000000000 */
[----:B------:R-:W0:-:S00]  /*d600*/  USETMAXREG.DEALLOC.CTAPOOL 0x28 ;  /* 0x00000028000079c8 */ /* 0x000e0000080e0500 */
[----:B0-----:R-:W-:-:S13]  /*d610*/  ISETP.NE.AND P0, PT, R0, RZ, PT ;  /* 0x000000ff0000720c */ /* 0x001fda0003f05270 */
[----:B------:R-:W-:Y:S05]  /*d620*/  @P0 EXIT ;  /* 0x000000000000094d */ /* 0x000fea0003800000 */
[----:B------:R-:W-:Y:S01]  /*d630*/  LOP3.LUT P0, RZ, R2, 0xff, RZ, 0xc0, !PT ;  /* 0x000000ff02ff7812 */ /* 0x000fe2000780c0ff */
[----:B------:R-:W-:Y:S02]  /*d640*/  IMAD.MOV.U32 R0, RZ, RZ, 0x1 ;  /* 0x00000001ff007424 */ /* 0x000fe400078e00ff */
[----:B------:R-:W-:-:S10]  /*d650*/  IMAD.MOV.U32 R10, RZ, RZ, RZ ;  /* 0x000000ffff0a7224 */ /* 0x000fd400078e00ff */
[----:B------:R-:W-:Y:S05]  /*d660*/  @!P0 BRA `(.L_x_347) ;  /* 0x0000000c00488947 */ /* 0x000fea0003800000 */
[----:B------:R-:W0:Y:S01]  /*d670*/  LDC R0, c[0x0][0x28c] ;  /* 0x0000a300ff007b82 */ /* 0x000e220000000800 */
[----:B------:R-:W1:Y:S01]  /*d680*/  S2R R8, SR_CgaCtaId ;  /* 0x0000000000087919 */ /* 0x000e620000008800 */
[----:B------:R-:W-:Y:S01]  /*d690*/  ULDC UR5, c[0x0][0x600] ;  /* 0x0001800000057ab9 */ /* 0x000fe20000000800 */
[----:B------:R-:W-:Y:S01]  /*d6a0*/  ULDC UR4, c[0x0][0xc] ;  /* 0x0000030000047ab9 */ /* 0x000fe20000000800 */
[----:B------:R-:W-:Y:S01]  /*d6b0*/  UIADD3 UR16, UR5, -0x1, URZ ;  /* 0xffffffff05107890 */ /* 0x000fe2000fffe03f */
[----:B------:R-:W-:Y:S01]  /*d6c0*/  BSSY B0, `(.L_x_347) ;  /* 0x00000cc000007945 */ /* 0x000fe20003800000 */
[----:B------:R-:W-:Y:S01]  /*d6d0*/  ULDC UR6, c[0x0][0x658] ;  /* 0x0001960000067ab9 */ /* 0x000fe20000000800 */
[----:B------:R-:W-:Y:S01]  /*d6e0*/  ULDC UR5, c[0x0][0x10] ;  /* 0x0000040000057ab9 */ /* 0x000fe20000000800 */
[----:B------:R-:W-:Y:S01]  /*d6f0*/  UMOV UR7, 0xffffffff ;  /* 0xffffffff00077882 */ /* 0x000fe20000000000 */
[----:B------:R-:W-:Y:S01]  /*d700*/  UMOV UR8, 0x1 ;  /* 0x0000000100087882 */ /* 0x000fe20000000000 */
[----:B------:R-:W-:Y:S01]  /*d710*/  UIMAD.WIDE.U32 UR4, UR4, UR5, URZ ;  /* 0x00000005040472a5 */ /* 0x000fe2000f8e003f */
[----:B------:R-:W-:Y:S01]  /*d720*/  IMAD.MOV.U32 R11, RZ, RZ, 0x1 ;  /* 0x00000001ff0b7424 */ /* 0x000fe200078e00ff */
[----:B------:R-:W-:Y:S01]  /*d730*/  USHF.L.U32 UR7, UR7, UR6, URZ ;  /* 0x0000000607077299 */ /* 0x000fe2000800063f */
[----:B------:R-:W-:Y:S01]  /*d740*/  LOP3.LUT R6, R18, 0x2, RZ, 0xfc, !PT ;  /* 0x0000000212067812 */ /* 0x000fe200078efcff */
[----:B------:R-:W-:Y:S01]  /*d750*/  USHF.L.U32 UR18, UR8, UR6, URZ ;  /* 0x0000000608127299 */ /* 0x000fe2000800063f */
[----:B------:R-:W-:Y:S01]  /*d760*/  IMAD.MOV.U32 R10, RZ, RZ, RZ ;  /* 0x000000ffff0a7224 */ /* 0x000fe200078e00ff */
[----:B------:R-:W-:Y:S01]  /*d770*/  ULOP3.LUT UR17, URZ, UR7, URZ, 0x33, !UPT ;  /* 0x000000073f117292 */ /* 0x000fe2000f8e333f */
[----:B------:R-:W-:Y:S01]  /*d780*/  ULDC UR6, c[0x0][0x14] ;  /* 0x0000050000067ab9 */ /* 0x000fe20000000800 */
[----:B------:R-:W-:Y:S01]  /*d790*/  ULDC.64 UR22, c[0x0][0x198] ;  /* 0x0000660000167ab9 */ /* 0x000fe20000000a00 */
[----:B------:R-:W-:-:S02]  /*d7a0*/  UIMAD.WIDE.U32 UR20, UR4, UR6, URZ ;  /* 0x00000006041472a5 */ /* 0x000fc4000f8e003f */
[----:B------:R-:W-:Y:S01]  /*d7b0*/  UIMAD UR13, UR5, UR6, URZ ;  /* 0x00000006050d72a4 */ /* 0x000fe2000f8e023f */
[----:B0-----:R-:W-:-:S03]  /*d7c0*/  VIADD R0, R0, 0xf ;  /* 0x0000000f00007836 */ /* 0x001fc60000000000 */
[----:B------:R-:W-:Y:S02]  /*d7d0*/  UIADD3 UR13, UR21, UR13, URZ ;  /* 0x0000000d150d7290 */ /* 0x000fe4000fffe03f */
[----:B------:R-:W-:-:S04]  /*d7e0*/  SHF.R.S32.HI R3, RZ, 0x1f, R0 ;  /* 0x0000001fff037819 */ /* 0x000fc80000011400 */
[----:B------:R-:W-:Y:S01]  /*d7f0*/  LEA.HI R3, R3, R0, RZ, 0x4 ;  /* 0x0000000003037211 */ /* 0x000fe200078f20ff */
[----:B------:R-:W-:Y:S01]  /*d800*/  IMAD.MOV.U32 R0, RZ, RZ, 0x1 ;  /* 0x00000001ff007424 */ /* 0x000fe200078e00ff */
[----:B-1----:R-:W-:Y:S02]  /*d810*/  LOP3.LUT R8, R8, 0x1, RZ, 0xc0, !PT ;  /* 0x0000000108087812 */ /* 0x002fe400078ec0ff */
[----:B------:R-:W-:-:S05]  /*d820*/  SHF.R.S32.HI R7, RZ, 0x4, R3 ;  /* 0x00000004ff077819 */ /* 0x000fca0000011403 */
[----:B------:R-:W-:-:S07]  /*d830*/  VIADD R9, R7, 0x1 ;  /* 0x0000000107097836 */ /* 0x000fce0000000000 */
.L_x_358:
[----:B------:R-:W-:-:S03]  /*d840*/  UMOV UR4, 0xffffffff ;  /* 0xffffffff00047882 */ /* 0x000fc60000000000 */
[----:B------:R-:W-:Y:S05]  /*d850*/  BRA.DIV UR4, `(.L_x_348) ;  /* 0x0000001204d87947 */ /* 0x000fea000b800000 */
[----:B------:R-:W-:-:S13]  /*d860*/  ELECT P6, URZ, PT ;  /* 0x00000000003f782f */ /* 0x000fda00038c0000 */
.L_x_377:
[----:B------:R-:W0:Y:S01]  /*d870*/  LDC R2, c[0x0][0x28c] ;  /* 0x0000a300ff027b82 */ /* 0x000e220000000800 */
[----:B------:R-:W-:Y:S01]  /*d880*/  BSSY B1, `(.L_x_349) ;  /* 0x000003b000017945 */ /* 0x000fe20003800000 */
[----:B0-----:R-:W-:-:S13]  /*d890*/  ISETP.LT.OR P6, PT, R2, 0x1, !P6 ;  /* 0x000000010200780c */ /* 0x001fda00077c1670 */
[----:B------:R-:W-:Y:S05]  /*d8a0*/  @P6 BRA `(.L_x_350) ;  /* 0x0000000000e06947 */ /* 0x000fea0003800000 */
[----:B------:R-:W-:Y:S02]  /*d8b0*/  IMAD R17, R17, 0x2, R8 ;  /* 0x0000000211117824 */ /* 0x000fe400078e0208 */
[----:B------:R-:W-:Y:S02]  /*d8c0*/  IMAD.SHL.U32 R14, R12, 0x200, RZ ;  /* 0x000002000c0e7824 */ /* 0x000fe400078e00ff */
[----:B------:R-:W-:Y:S02]  /*d8d0*/  IMAD.MOV.U32 R20, RZ, RZ, RZ ;  /* 0x000000ffff147224 */ /* 0x000fe400078e00ff */
[----:B------:R-:W-:Y:S02]  /*d8e0*/  IMAD.MOV.U32 R2, RZ, RZ, R9 ;  /* 0x000000ffff027224 */ /* 0x000fe400078e0009 */
[----:B------:R-:W-:Y:S02]  /*d8f0*/  IMAD.MOV.U32 R3, RZ, RZ, R0 ;  /* 0x000000ffff037224 */ /* 0x000fe400078e0000 */
[----:B------:R-:W-:-:S02]  /*d900*/  IMAD.MOV.U32 R5, RZ, RZ, R10 ;  /* 0x000000ffff057224 */ /* 0x000fc400078e000a */
[----:B------:R-:W-:-:S07]  /*d910*/  IMAD R17, R17, 0x28, RZ ;  /* 0x0000002811117824 */ /* 0x000fce00078e02ff */
.L_x_353:
[----:B------:R-:W0:Y:S01]  /*d920*/  S2R R15, SR_CgaCtaId ;  /* 0x00000000000f7919 */ /* 0x000e220000008800 */
[----:B------:R-:W-:Y:S01]  /*d930*/  MOV R4, 0x400 ;  /* 0x0000040000047802 */ /* 0x000fe20000000f00 */
[----:B------:R-:W1:Y:S03]  /*d940*/  S2R R12, SR_TID.X ;  /* 0x00000000000c7919 */ /* 0x000e660000002100 */
[----:B0-----:R-:W-:Y:S02]  /*d950*/  LEA R16, R15, R4, 0x18 ;  /* 0x000000040f107211 */ /* 0x001fe400078ec0ff */
[----:B------:R-:W-:Y:S02]  /*d960*/  SHF.L.U32 R4, R3, 0x1f, RZ ;  /* 0x0000001f03047819 */ /* 0x000fe400000006ff */
[----:B-1----:R-:W-:Y:S01]  /*d970*/  LOP3.LUT P1, RZ, R12, 0x7f, RZ, 0xc0, !PT ;  /* 0x0000007f0cff7812 */ /* 0x002fe2000782c0ff */
[----:B------:R-:W-:-:S04]  /*d980*/  IMAD R15, R5, 0x8, R16 ;  /* 0x00000008050f7824 */ /* 0x000fc800078e0210 */
[----:B------:R-:W0:Y:S08]  /*d990*/  SYNCS.PHASECHK.TRANS64.TRYWAIT P0, [R15+URZ+0x60], R4 ;  /* 0x000060040f0075a7 */ /* 0x000e30000800017f */
[----:B------:R-:W1:Y:S01]  /*d9a0*/  @!P1 LDC R12, c[0x0][0x500] ;  /* 0x00014000ff0c9b82 */ /* 0x000e620000000800 */
[----:B0-----:R-:W-:Y:S05]  /*d9b0*/  @!P0 BRA `(.L_x_351) ;  /* 0x0000001000a08947 */ /* 0x001fea0003800000 */
.L_x_378:
[----:B0-----:R-:W-:Y:S01]  /*d9c0*/  PRMT R4, R6, 0x9910, RZ ;  /* 0x0000991006047816 */ /* 0x001fe200000000ff */
[----:B-1----:R0:W-:Y:S03]  /*d9d0*/  @!P1 SYNCS.ARRIVE.TRANS64 RZ, [R15+URZ], R12 ;  /* 0x0000000c0fff99a7 */ /* 0x0021e6000800003f */
[----:B------:R-:W-:-:S13]  /*d9e0*/  ISETP.NE.AND P0, PT, R4, 0x2, PT ;  /* 0x000000020400780c */ /* 0x000fda0003f05270 */
[----:B0-----:R-:W-:Y:S05]  /*d9f0*/  @P0 BRA `(.L_x_352) ;  /* 0x0000000000040947 */ /* 0x001fea0003800000 */
[----:B------:R-:W-:Y:S01]  /*da00*/  BPT.TRAP 0x1 ;  /* 0x000000040000795c */ /* 0x000fe20000300000 */
.L_x_352:
[----:B------:R-:W-:Y:S01]  /*da10*/  IMAD R4, R5, 0x2, R8 ;  /* 0x0000000205047824 */ /* 0x000fe200078e0208 */
[----:B------:R-:W-:Y:S01]  /*da20*/  R2UR UR9, R15 ;  /* 0x000000000f0972ca */ /* 0x000fe200000e0000 */
[--C-:B------:R-:W-:Y:S01]  /*da30*/  IMAD R12, R5, 0x4000, R16.reuse ;  /* 0x00004000050c7824 */ /* 0x100fe200078e0210 */
[----:B------:R-:W-:Y:S01]  /*da40*/  UIADD3 UR4, UP0, UR22, 0xf0, URZ ;  /* 0x000000f016047890 */ /* 0x000fe2000ff1e03f */
[----:B------:R-:W-:Y:S01]  /*da50*/  IMAD R4, R4, 0x280, RZ ;  /* 0x0000028004047824 */ /* 0x000fe200078e02ff */
[----:B------:R-:W-:Y:S01]  /*da60*/  R2UR UR11, R14 ;  /* 0x000000000e0b72ca */ /* 0x000fe200000e0000 */
[----:B------:R-:W-:Y:S01]  /*da70*/  VIADD R2, R2, 0xffffffff ;  /* 0xffffffff02027836 */ /* 0x000fe20000000000 */
[----:B------:R-:W-:Y:S01]  /*da80*/  R2UR UR5, R12 ;  /* 0x000000000c0572ca */ /* 0x000fe200000e0000 */
[----:B------:R-:W-:Y:S01]  /*da90*/  IMAD R4, R4, 0x2, R16 ;  /* 0x0000000204047824 */ /* 0x000fe200078e0210 */
[----:B------:R-:W-:Y:S01]  /*daa0*/  R2UR UR10, R20 ;  /* 0x00000000140a72ca */ /* 0x000fe200000e0000 */
[----:B------:R-:W-:Y:S01]  /*dab0*/  UIADD3 UR24, UP1, UR22, 0x1f0, URZ ;  /* 0x000001f016187890 */ /* 0x000fe2000ff3e03f */
[----:B------:R-:W-:Y:S01]  /*dac0*/  R2UR UR12, R13 ;  /* 0x000000000d0c72ca */ /* 0x000fe200000e0000 */
[----:B------:R-:W-:Y:S01]  /*dad0*/  VIADD R5, R5, 0x1 ;  /* 0x0000000105057836 */ /* 0x000fe20000000000 */
[----:B------:R-:W-:Y:S01]  /*dae0*/  R2UR UR8, R4 ;  /* 0x00000000040872ca */ /* 0x000fe200000e0000 */
[----:B------:R-:W-:Y:S01]  /*daf0*/  UIADD3.X UR25, URZ, UR23, URZ, UP1, !UPT ;  /* 0x000000173f197290 */ /* 0x000fe20008ffe43f */
[----:B------:R-:W-:Y:S01]  /*db00*/  R2UR UR19, R17 ;  /* 0x00000000111372ca */ /* 0x000fe200000e0000 */
[----:B------:R-:W-:Y:S01]  /*db10*/  UMOV UR6, 0x0 ;  /* 0x0000000000067882 */ /* 0x000fe20000000000 */
[----:B------:R-:W-:Y:S01]  /*db20*/  ISETP.GT.AND P1, PT, R2, 0x1, PT ;  /* 0x000000010200780c */ /* 0x000fe20003f24270 */
[----:B------:R-:W-:Y:S01]  /*db30*/  UMOV UR7, 0x10000000 ;  /* 0x1000000000077882 */ /* 0x000fe20000000000 */
[C---:B------:R-:W-:Y:S01]  /*db40*/  ISETP.NE.AND P0, PT, R5.reuse, 0xc, PT ;  /* 0x0000000c0500780c */ /* 0x040fe20003f05270 */
[----:B------:R-:W-:Y:S01]  /*db50*/  UIADD3 UR14, UR5, 0x180, URZ ;  /* 0x00000180050e7890 */ /* 0x000fe2000fffe03f */
[----:B------:R-:W-:Y:S01]  /*db60*/  VIADD R20, R20, 0x10 ;  /* 0x0000001014147836 */ /* 0x000fe20000000000 */
[----:B------:R-:W-:Y:S01]  /*db70*/  UIADD3.X UR5, URZ, UR23, URZ, UP0, !UPT ;  /* 0x000000173f057290 */ /* 0x000fe200087fe43f */
[----:B------:R-:W-:Y:S01]  /*db80*/  SEL R4, RZ, 0x1, P0 ;  /* 0x00000001ff047807 */ /* 0x000fe20000000000 */
[----:B------:R-:W-:Y:S01]  /*db90*/  UMOV UR26, 0x30000 ;  /* 0x00030000001a7882 */ /* 0x000fe20000000000 */
[----:B------:R-:W-:Y:S01]  /*dba0*/  SEL R5, R5, RZ, P0 ;  /* 0x000000ff05057207 */ /* 0x000fe20000000000 */
[----:B------:R-:W-:Y:S01]  /*dbb0*/  UIADD3 UR15, UR8, 0x30180, URZ ;  /* 0x00030180080f7890 */ /* 0x000fe2000fffe03f */
[----:B------:R-:W-:-:S02]  /*dbc0*/  LOP3.LUT R3, R3, R4, RZ, 0x3c, !PT ;  /* 0x0000000403037212 */ /* 0x000fc400078e3cff */
[----:B------:R-:W-:Y:S02]  /*dbd0*/  UMOV UR8, UR14 ;  /* 0x0000000e00087c82 */ /* 0x000fe40008000000 */
[----:B------:R0:W-:Y:S02]  /*dbe0*/  UTMALDG.3D [UR8], [UR4], desc[UR6] ;  /* 0x00000608040075b4 */ /* 0x0001e40008011000 */
[----:B0-----:R-:W-:Y:S01]  /*dbf0*/  UMOV UR8, UR15 ;  /* 0x0000000f00087c82 */ /* 0x001fe20008000000 */
[----:B------:R-:W-:Y:S02]  /*dc00*/  UMOV UR11, UR19 ;  /* 0x00000013000b7c82 */ /* 0x000fe40008000000 */
[----:B------:R0:W-:Y:S02]  /*dc10*/  UTMALDG.3D.MULTICAST [UR8], [UR24], UR26, desc[UR6] ;  /* 0x00000608180073b4 */ /* 0x0001e4000801181a */
[----:B0-----:R-:W-:Y:S05]  /*dc20*/  @P1 BRA `(.L_x_353) ;  /* 0xfffffffc003c1947 */ /* 0x001fea000383ffff */
.L_x_350:
[----:B------:R-:W-:Y:S05]  /*dc30*/  BSYNC B1 ;  /* 0x0000000000017941 */ /* 0x000fea0003800000 */
.L_x_349:
[----:B------:R-:W-:Y:S01]  /*dc40*/  LOP3.LUT P1, RZ, R11, 0xff, RZ, 0xc0, !PT ;  /* 0x000000ff0bff7812 */ /* 0x000fe2000782c0ff */
[C---:B------:R-:W-:Y:S01]  /*dc50*/  IMAD.IADD R10, R7.reuse, 0x1, R10 ;  /* 0x00000001070a7824 */ /* 0x040fe200078e020a */
[----:B------:R-:W-:Y:S01]  /*dc60*/  ULDC.64 UR4, c[0x0][0x650] ;  /* 0x0001940000047ab9 */ /* 0x000fe20000000a00 */
[C---:B------:R-:W-:Y:S01]  /*dc70*/  ISETP.GE.U32.AND P2, PT, R7.reuse, 0xc, PT ;  /* 0x0000000c0700780c */ /* 0x040fe20003f46070 */
[----:B------:R-:W-:Y:S01]  /*dc80*/  BSSY B1, `(.L_x_354) ;  /* 0x000006d000017945 */ /* 0x000fe20003800000 */
[----:B------:R-:W-:Y:S01]  /*dc90*/  IMAD.MOV.U32 R12, RZ, RZ, -0x1 ;  /* 0xffffffffff0c7424 */ /* 0x000fe200078e00ff */
[----:B------:R-:W-:Y:S01]  /*dca0*/  ISETP.GT.U32.AND P0, PT, R10, 0xb, PT ;  /* 0x0000000b0a00780c */ /* 0x000fe20003f04070 */
[----:B------:R-:W-:Y:S01]  /*dcb0*/  IMAD.MOV.U32 R17, RZ, RZ, -0x1 ;  /* 0xffffffffff117424 */ /* 0x000fe200078e00ff */
[----:B------:R-:W-:Y:S01]  /*dcc0*/  PRMT R11, RZ, 0x7610, R11 ;  /* 0x00007610ff0b7816 */ /* 0x000fe2000000000b */
[----:B------:R-:W-:Y:S01]  /*dcd0*/  IMAD.MOV.U32 R13, RZ, RZ, -0x1 ;  /* 0xffffffffff0d7424 */ /* 0x000fe200078e00ff */
[----:B------:R-:W-:-:S03]  /*dce0*/  ISETP.LT.U32.AND P0, PT, R7, 0xc, P0 ;  /* 0x0000000c0700780c */ /* 0x000fc60000701070 */
[----:B------:R-:W0:Y:S01]  /*dcf0*/  @P1 S2R R3, SR_CgaCtaId ;  /* 0x0000000000031919 */ /* 0x000e220000008800 */
[----:B------:R-:W-:-:S04]  /*dd00*/  @P1 MOV R2, 0x400 ;  /* 0x0000040000021802 */ /* 0x000fc80000000f00 */
[----:B0-----:R-:W-:Y:S01]  /*dd10*/  @P1 LEA R4, R3, R2, 0x18 ;  /* 0x0000000203041211 */ /* 0x001fe200078ec0ff */
[----:B------:R-:W-:-:S03]  /*dd20*/  IMAD.WIDE.U32 R2, R10, -0x55555555, RZ ;  /* 0xaaaaaaab0a027825 */ /* 0x000fc600078e00ff */
[----:B------:R0:W-:Y:S01]  /*dd30*/  @P1 SYNCS.ARRIVE.TRANS64.A1T0 RZ, [R4+URZ+0xd8], RZ ;  /* 0x0000d8ff04ff19a7 */ /* 0x0001e2000810003f */
[----:B------:R-:W-:Y:S02]  /*dd40*/  IADD3 R22, P1, R22, UR20, RZ ;  /* 0x0000001416167c10 */ /* 0x000fe4000ff3e0ff */
[----:B------:R-:W-:Y:S02]  /*dd50*/  SHF.R.U32.HI R5, RZ, 0x3, R3 ;  /* 0x00000003ff057819 */ /* 0x000fe40000011603 */
[----:B------:R-:W-:Y:S02]  /*dd60*/  SEL R3, RZ, 0x1, !P0 ;  /* 0x00000001ff037807 */ /* 0x000fe40004000000 */
[----:B------:R-:W-:Y:S01]  /*dd70*/  IADD3.X R19, R19, UR13, RZ, P1, !PT ;  /* 0x0000000d13137c10 */ /* 0x000fe20008ffe4ff */
[----:B------:R-:W-:Y:S01]  /*dd80*/  IMAD R10, R5, -0xc, R10 ;  /* 0xfffffff4050a7824 */ /* 0x000fe200078e020a */
[----:B------:R-:W-:Y:S02]  /*dd90*/  ISETP.GE.U32.AND P0, PT, R22, UR4, PT ;  /* 0x0000000416007c0c */ /* 0x000fe4000bf06070 */
[----:B------:R-:W-:-:S02]  /*dda0*/  LOP3.LUT R0, R0, R3, RZ, 0x3c, !PT ;  /* 0x0000000300007212 */ /* 0x000fc400078e3cff */
[----:B------:R-:W-:Y:S02]  /*ddb0*/  ISETP.GE.U32.AND.EX P0, PT, R19, UR5, PT, P0 ;  /* 0x0000000513007c0c */ /* 0x000fe4000bf06100 */
[----:B------:R-:W-:Y:S02]  /*ddc0*/  @P2 LOP3.LUT R0, R0, 0x1, R5, 0x78, !PT ;  /* 0x0000000100002812 */ /* 0x000fe400078e7805 */
[----:B------:R-:W-:-:S09]  /*ddd0*/  PRMT R2, RZ, 0x7610, R2 ;  /* 0x00007610ff027816 */ /* 0x000fd20000000002 */
[----:B0-----:R-:W-:Y:S05]  /*dde0*/  @P0 BRA `(.L_x_355) ;  /* 0x0000000400580947 */ /* 0x001fea0003800000 */
[----:B------:R-:W0:Y:S01]  /*ddf0*/  S2R R14, SR_CTAID.X ;  /* 0x00000000000e7919 */ /* 0x000e220000002500 */
[----:B------:R-:W-:Y:S01]  /*de00*/  ULDC.64 UR4, c[0x0][0x628] ;  /* 0x00018a0000047ab9 */ /* 0x000fe20000000a00 */
[----:B------:R-:W1:Y:S01]  /*de10*/  LDC R15, c[0x0][0x144] ;  /* 0x00005100ff0f7b82 */ /* 0x000e620000000800 */
[----:B------:R-:W-:Y:S01]  /*de20*/  ISETP.NE.U32.AND P0, PT, RZ, UR4, PT ;  /* 0x00000004ff007c0c */ /* 0x000fe2000bf05070 */
[----:B------:R-:W2:Y:S01]  /*de30*/  S2R R12, SR_CTAID.Y ;  /* 0x00000000000c7919 */ /* 0x000ea20000002600 */
[----:B------:R-:W-:Y:S01]  /*de40*/  ULDC UR7, c[0x0][0x630] ;  /* 0x00018c0000077ab9 */ /* 0x000fe20000000800 */
[----:B------:R-:W-:Y:S01]  /*de50*/  ULDC UR8, c[0x0][0x150] ;  /* 0x0000540000087ab9 */ /* 0x000fe20000000800 */
[----:B------:R-:W-:Y:S01]  /*de60*/  ISETP.NE.AND.EX P0, PT, RZ, UR5, PT, P0 ;  /* 0x00000005ff007c0c */ /* 0x000fe2000bf05300 */
[----:B------:R-:W-:Y:S02]  /*de70*/  IMAD.MOV.U32 R2, RZ, RZ, R22 ;  /* 0x000000ffff027224 */ /* 0x000fe400078e0016 */
[----:B------:R-:W-:Y:S01]  /*de80*/  IMAD.MOV.U32 R3, RZ, RZ, R19 ;  /* 0x000000ffff037224 */ /* 0x000fe200078e0013 */
[----:B0-----:R-:W-:-:S09]  /*de90*/  I2FP.F32.U32 R16, R14 ;  /* 0x0000000e00107245 */ /* 0x001fd20000201000 */
[----:B------:R-:W-:Y:S05]  /*dea0*/  @!P0 BRA `(.L_x_356) ;  /* 0x0000000000288947 */ /* 0x000fea0003800000 */
[----:B------:R-:W-:Y:S02]  /*deb0*/  ULDC UR6, c[0x0][0x634] ;  /* 0x00018d0000067ab9 */ /* 0x000fe40000000800 */
[----:B------:R-:W-:-:S05]  /*dec0*/  IADD3 R3, P0, R22, UR6, RZ ;  /* 0x0000000616037c10 */ /* 0x000fca000ff1e0ff */
[----:B------:R-:W-:-:S04]  /*ded0*/  IMAD.X R13, RZ, RZ, R19, P0 ;  /* 0x000000ffff0d7224 */ /* 0x000fc800000e0613 */
[----:B------:R-:W-:-:S04]  /*dee0*/  IMAD.WIDE.U32 R4, R13, UR4, RZ ;  /* 0x000000040d047c25 */ /* 0x000fc8000f8e00ff */
[----:B------:R-:W-:-:S04]  /*def0*/  IMAD.WIDE.U32 R4, P0, R3, UR5, R4 ;  /* 0x0000000503047c25 */ /* 0x000fc8000f800004 */
[----:B------:R-:W-:-:S04]  /*df00*/  IMAD.WIDE.U32 R2, R3, UR4, RZ ;  /* 0x0000000403027c25 */ /* 0x000fc8000f8e00ff */
[----:B------:R-:W-:Y:S01]  /*df10*/  IMAD.MOV.U32 R2, RZ, RZ, R5 ;  /* 0x000000ffff027224 */ /* 0x000fe200078e0005 */
[----:B------:R-:W-:Y:S01]  /*df20*/  IADD3 RZ, P1, R3, R4, RZ ;  /* 0x0000000403ff7210 */ /* 0x000fe20007f3e0ff */
[----:B------:R-:W-:-:S04]  /*df30*/  IMAD.X R3, RZ, RZ, RZ, P0 ;  /* 0x000000ffff037224 */ /* 0x000fc800000e06ff */
[----:B------:R-:W-:-:S08]  /*df40*/  IMAD.WIDE.U32.X R2, R13, UR5, R2, P1 ;  /* 0x000000050d027c25 */ /* 0x000fd000088e0402 */
.L_x_356:
[----:B------:R-:W-:Y:S01]  /*df50*/  FMUL R16, R16, UR8 ;  /* 0x0000000810107c20 */ /* 0x000fe20008400000 */
[--C-:B------:R-:W-:Y:S01]  /*df60*/  SHF.R.U64 R13, R2, UR7, R3.reuse ;  /* 0x00000007020d7c19 */ /* 0x100fe20008001203 */
[----:B------:R-:W-:Y:S01]  /*df70*/  ULDC.64 UR4, c[0x0][0x620] ;  /* 0x0001880000047ab9 */ /* 0x000fe20000000a00 */
[----:B------:R-:W-:Y:S01]  /*df80*/  SHF.R.U32.HI R2, RZ, UR7, R3 ;  /* 0x00000007ff027c19 */ /* 0x000fe20008011603 */
[----:B------:R-:W-:Y:S01]  /*df90*/  IMAD.MOV.U32 R3, RZ, RZ, R19 ;  /* 0x000000ffff037224 */ /* 0x000fe200078e0013 */
[----:B------:R-:W-:Y:S01]  /*dfa0*/  IADD3 R17, P0, RZ, -R13, RZ ;  /* 0x8000000dff117210 */ /* 0x000fe20007f1e0ff */
[----:B------:R-:W0:Y:S01]  /*dfb0*/  F2I.U32.TRUNC.NTZ R16, R16 ;  /* 0x0000001000107305 */ /* 0x000e22000020f000 */
[----:B------:R-:W-:-:S03]  /*dfc0*/  ULDC.64 UR6, c[0x0][0x640] ;  /* 0x0001900000067ab9 */ /* 0x000fc60000000a00 */
[----:B------:R-:W-:Y:S01]  /*dfd0*/  IMAD.X R2, RZ, RZ, ~R2, P0 ;  /* 0x000000ffff027224 */ /* 0x000fe200000e0e02 */
[----:B------:R-:W-:-:S03]  /*dfe0*/  ISETP.NE.U32.AND P0, PT, RZ, UR6, PT ;  /* 0x00000006ff007c0c */ /* 0x000fc6000bf05070 */
[----:B------:R-:W-:Y:S01]  /*dff0*/  IMAD R2, R2, UR4, RZ ;  /* 0x0000000402027c24 */ /* 0x000fe2000f8e02ff */
[----:B------:R-:W-:-:S03]  /*e000*/  ISETP.NE.AND.EX P0, PT, RZ, UR7, PT, P0 ;  /* 0x00000007ff007c0c */ /* 0x000fc6000bf05300 */
[C---:B------:R-:W-:Y:S01]  /*e010*/  IMAD R5, R17.reuse, UR5, R2 ;  /* 0x0000000511057c24 */ /* 0x040fe2000f8e0202 */
[----:B------:R-:W-:Y:S01]  /*e020*/  ULDC UR5, c[0x0][0x154] ;  /* 0x0000550000057ab9 */ /* 0x000fe20000000800 */
[----:B------:R-:W-:Y:S02]  /*e030*/  IMAD.MOV.U32 R2, RZ, RZ, R22 ;  /* 0x000000ffff027224 */ /* 0x000fe400078e0016 */
[----:B0-----:R-:W-:Y:S02]  /*e040*/  IMAD.MOV R4, RZ, RZ, -R16 ;  /* 0x000000ffff047224 */ /* 0x001fe400078e0a10 */
[----:B------:R-:W-:Y:S01]  /*e050*/  IMAD.WIDE.U32 R2, R17, UR4, R2 ;  /* 0x0000000411027c25 */ /* 0x000fe2000f8e0002 */
[----:B------:R-:W-:-:S03]  /*e060*/  ULDC UR4, c[0x0][0x618] ;  /* 0x0001860000047ab9 */ /* 0x000fc60000000800 */
[----:B-1----:R-:W-:Y:S01]  /*e070*/  IMAD R14, R15, R4, R14 ;  /* 0x000000040f0e7224 */ /* 0x002fe200078e020e */
[----:B--2---:R-:W-:Y:S01]  /*e080*/  I2FP.F32.U32 R4, R12 ;  /* 0x0000000c00047245 */ /* 0x004fe20000201000 */
[----:B------:R-:W-:Y:S01]  /*e090*/  IMAD.IADD R3, R3, 0x1, R5 ;  /* 0x0000000103037824 */ /* 0x000fe200078e0205 */
[----:B------:R-:W0:Y:S03]  /*e0a0*/  LDC R15, c[0x0][0x148] ;  /* 0x00005200ff0f7b82 */ /* 0x000e260000000800 */
[----:B------:R-:W-:Y:S01]  /*e0b0*/  FMUL R4, R4, UR5 ;  /* 0x0000000504047c20 */ /* 0x000fe20008400000 */
[--C-:B------:R-:W-:Y:S02]  /*e0c0*/  SHF.R.U64 R16, R2, UR4, R3.reuse ;  /* 0x0000000402107c19 */ /* 0x100fe40008001203 */
[----:B------:R-:W-:Y:S01]  /*e0d0*/  SHF.R.U32.HI R3, RZ, UR4, R3 ;  /* 0x00000004ff037c19 */ /* 0x000fe20008011603 */
[----:B------:R-:W-:Y:S01]  /*e0e0*/  ULDC UR4, c[0x0][0x608] ;  /* 0x0001820000047ab9 */ /* 0x000fe20000000800 */
[----:B------:R1:W2:Y:S02]  /*e0f0*/  F2I.U32.TRUNC.NTZ R21, R4 ;  /* 0x0000000400157305 */ /* 0x0002a4000020f000 */
[----:B------:R-:W-:-:S02]  /*e100*/  SHF.R.U64 R20, R16, UR4, R3 ;  /* 0x0000000410147c19 */ /* 0x000fc40008001203 */
[----:B------:R-:W-:Y:S01]  /*e110*/  SHF.R.U32.HI R3, RZ, UR4, R3 ;  /* 0x00000004ff037c19 */ /* 0x000fe20008011603 */
[----:B------:R-:W-:-:S03]  /*e120*/  ULDC UR4, c[0x0][0x658] ;  /* 0x0001960000047ab9 */ /* 0x000fc60000000800 */
[--C-:B------:R-:W-:Y:S02]  /*e130*/  SHF.R.U64 R17, R20, UR4, R3.reuse ;  /* 0x0000000414117c19 */ /* 0x100fe40008001203 */
[----:B------:R-:W-:-:S03]  /*e140*/  SHF.R.U32.HI R23, RZ, UR4, R3 ;  /* 0x00000004ff177c19 */ /* 0x000fc60008011603 */
[----:B------:R-:W-:Y:S02]  /*e150*/  IMAD.MOV.U32 R2, RZ, RZ, R17 ;  /* 0x000000ffff027224 */ /* 0x000fe400078e0011 */
[----:B------:R-:W-:Y:S01]  /*e160*/  IMAD.MOV.U32 R3, RZ, RZ, R23 ;  /* 0x000000ffff037224 */ /* 0x000fe200078e0017 */
[----:B-12---:R-:W-:Y:S06]  /*e170*/  @!P0 BRA `(.L_x_357) ;  /* 0x0000000000288947 */ /* 0x006fec0003800000 */
        /* <DEDUP_REMOVED lines=10> */
.L_x_357:
[----:B------:R-:W1:Y:S01]  /*e220*/  LDC R4, c[0x0][0x65c] ;  /* 0x00019700ff047b82 */ /* 0x000e620000000800 */
[----:B------:R-:W-:Y:S01]  /*e230*/  ULDC UR4, c[0x0][0x648] ;  /* 0x0001920000047ab9 */ /* 0x000fe20000000800 */
[----:B------:R-:W-:Y:S01]  /*e240*/  LOP3.LUT R20, R20, UR17, RZ, 0xc0, !PT ;  /* 0x0000001114147c12 */ /* 0x000fe2000f8ec0ff */
[----:B------:R-:W-:Y:S01]  /*e250*/  IMAD.MOV R21, RZ, RZ, -R21 ;  /* 0x000000ffff157224 */ /* 0x000fe200078e0a15 */
[----:B------:R-:W-:Y:S01]  /*e260*/  SHF.R.U64 R3, R2, UR4, R3 ;  /* 0x0000000402037c19 */ /* 0x000fe20008001203 */
[----:B------:R-:W-:Y:S01]  /*e270*/  ULDC UR4, c[0x0][0x638] ;  /* 0x00018e0000047ab9 */ /* 0x000fe20000000800 */
[----:B------:R-:W-:Y:S01]  /*e280*/  LOP3.LUT R16, R16, UR16, RZ, 0xc0, !PT ;  /* 0x0000001010107c12 */ /* 0x000fe2000f8ec0ff */
[----:B------:R-:W-:Y:S02]  /*e290*/  ULDC UR5, c[0x0][0x610] ;  /* 0x0001840000057ab9 */ /* 0x000fe40000000800 */
[----:B------:R-:W-:Y:S02]  /*e2a0*/  IMAD.MOV R2, RZ, RZ, -R3 ;  /* 0x000000ffff027224 */ /* 0x000fe400078e0a03 */
[----:B------:R-:W-:-:S02]  /*e2b0*/  IMAD R3, R3, UR18, R20 ;  /* 0x0000001203037c24 */ /* 0x000fc4000f8e0214 */
[----:B------:R-:W-:Y:S01]  /*e2c0*/  IMAD R17, R2, UR4, R17 ;  /* 0x0000000402117c24 */ /* 0x000fe2000f8e0211 */
[----:B------:R-:W-:Y:S01]  /*e2d0*/  ULDC UR4, c[0x0][0x600] ;  /* 0x0001800000047ab9 */ /* 0x000fe20000000800 */
[----:B------:R-:W-:Y:S01]  /*e2e0*/  IMAD.MOV.U32 R2, RZ, RZ, 0x1 ;  /* 0x00000001ff027424 */ /* 0x000fe200078e00ff */
[----:B-1----:R-:W-:-:S13]  /*e2f0*/  ISETP.NE.AND P0, PT, R4, 0x1, PT ;  /* 0x000000010400780c */ /* 0x002fda0003f05270 */
[----:B0-----:R-:W-:-:S04]  /*e300*/  @P0 IMAD R14, R15, R21, R12 ;  /* 0x000000150f0e0224 */ /* 0x001fc800078e020c */
[----:B------:R-:W-:Y:S02]  /*e310*/  IMAD R14, R3, UR5, R14 ;  /* 0x00000005030e7c24 */ /* 0x000fe4000f8e020e */
[----:B------:R-:W-:-:S05]  /*e320*/  IMAD R3, R17, UR4, R16 ;  /* 0x0000000411037c24 */ /* 0x000fca000f8e0210 */
[----:B------:R-:W-:Y:S02]  /*e330*/  SEL R17, R3, R14, !P0 ;  /* 0x0000000e03117207 */ /* 0x000fe40004000000 */
[----:B------:R-:W-:-:S07]  /*e340*/  SEL R12, R14, R3, !P0 ;  /* 0x000000030e0c7207 */ /* 0x000fce0004000000 */
.L_x_355:
[----:B------:R-:W-:Y:S05]  /*e350*/  BSYNC B1 ;  /* 0x0000000000017941 */ /* 0x000fea0003800000 */
.L_x_354:
[----:B------:R-:W-:-:S13]  /*e360*/  LOP3.LUT P0, RZ, R2, 0xff, RZ, 0xc0, !PT ;  /* 0x000000ff02ff7812 */ /* 0x000fda000780c0ff */
[----:B------:R-:W-:Y:S05]  /*e370*/  @P0 BRA `(.L_x_358) ;  /* 0xfffffff400300947 */ /* 0x000fea000383ffff */
[----:B------:R-:W-:Y:S05]  /*e380*/  BSYNC B0 ;  /* 0x0000000000007941 */ /* 0x000fea0003800000 */
.L_x_347:
[----:B------:R-:W-:-:S03]  /*e390*/  UMOV UR4, 0xffffffff ;  /* 0xffffffff00047882 */ /* 0x000fc60000000000 */
[----:B------:R-:W-:Y:S05]  /*e3a0*/  BRA.DIV UR4, `(.L_x_359) ;  /* 0x0000000a04387947 */ /* 0x000fea000b800000 */
[----:B------:R-:W-:-:S13]  /*e3b0*/  ELECT P6, URZ, PT ;  /* 0x00000000003f782f */ /* 0x000fda00038c0000 */
.L_x_381:
[----:B------:R-:W-:Y:S04]  /*e3c0*/  BSSY B0, `(.L_x_360) ;  /* 0x0000073000007945 */ /* 0x000fe80003800000 */
[----:B------:R-:W-:Y:S05]  /*e3d0*/  @!P6 BRA `(.L_x_361) ;  /* 0x0000000400c4e947 */ /* 0x000fea0003800000 */
[----:B------:R-:W-:-:S04]  /*e3e0*/  LOP3.LUT R18, R18, 0x2, RZ, 0xfc, !PT ;  /* 0x0000000212127812 */ /* 0x000fc800078efcff */
[----:B------:R-:W-:-:S13]  /*e3f0*/  ISETP.NE.AND P0, PT, R18, 0x3, PT ;  /* 0x000000031200780c */ /* 0x000fda0003f05270 */
[----:B------:R-:W-:Y:S05]  /*e400*/  @!P0 BRA `(.L_x_362) ;  /* 0x0000000000048947 */ /* 0x000fea0003800000 */
[----:B------:R-:W-:Y:S01]  /*e410*/  BPT.TRAP 0x1 ;  /* 0x000000040000795c */ /* 0x000fe20000300000 */
.L_x_362:
[----:B------:R-:W0:Y:S01]  /*e420*/  S2R R3, SR_CgaCtaId ;  /* 0x0000000000037919 */ /* 0x000e220000008800 */
[----:B------:R-:W-:-:S04]  /*e430*/  MOV R2, 0x400 ;  /* 0x0000040000027802 */ /* 0x000fc80000000f00 */
[----:B0-----:R-:W-:Y:S02]  /*e440*/  LEA R3, R3, R2, 0x18 ;  /* 0x0000000203037211 */ /* 0x001fe400078ec0ff */
[----:B------:R-:W-:-:S03]  /*e450*/  SHF.L.U32 R2, R0, 0x1f, RZ ;  /* 0x0000001f00027819 */ /* 0x000fc600000006ff */
[----:B------:R-:W-:-:S04]  /*e460*/  VIADD R3, R3, 0x60 ;  /* 0x0000006003037836 */ /* 0x000fc80000000000 */
[C---:B------:R-:W-:Y:S02]  /*e470*/  IMAD R7, R10.reuse, 0x8, R3 ;  /* 0x000000080a077824 */ /* 0x040fe400078e0203 */
[----:B------:R-:W-:Y:S02]  /*e480*/  VIADD R10, R10, 0x1 ;  /* 0x000000010a0a7836 */ /* 0x000fe40000000000 */
[----:B------:R-:W0:Y:S03]  /*e490*/  SYNCS.PHASECHK.TRANS64.TRYWAIT P0, [R7+URZ], R2 ;  /* 0x00000002070075a7 */ /* 0x000e26000800017f */
[----:B------:R-:W-:-:S04]  /*e4a0*/  ISETP.NE.AND P1, PT, R10, 0xc, PT ;  /* 0x0000000c0a00780c */ /* 0x000fc80003f25270 */
[----:B------:R-:W-:Y:S02]  /*e4b0*/  SEL R5, RZ, 0x1, P1 ;  /* 0x00000001ff057807 */ /* 0x000fe40000800000 */
[----:B------:R-:W-:Y:S02]  /*e4c0*/  SEL R10, R10, RZ, P1 ;  /* 0x000000ff0a0a7207 */ /* 0x000fe40000800000 */
[----:B------:R-:W-:-:S03]  /*e4d0*/  LOP3.LUT R5, R0, R5, RZ, 0x3c, !PT ;  /* 0x0000000500057212 */ /* 0x000fc600078e3cff */
[----:B------:R-:W-:Y:S01]  /*e4e0*/  IMAD R9, R10, 0x8, R3 ;  /* 0x000000080a097824 */ /* 0x000fe200078e0203 */
[----:B------:R-:W-:Y:S01]  /*e4f0*/  SHF.L.U32 R4, R5, 0x1f, RZ ;  /* 0x0000001f05047819 */ /* 0x000fe200000006ff */
[----:B0-----:R-:W-:Y:S06]  /*e500*/  @!P0 BRA `(.L_x_363) ;  /* 0x0000000800008947 */ /* 0x001fec0003800000 */
.L_x_382:
[----:B------:R-:W1:Y:S01]  /*e510*/  SYNCS.PHASECHK.TRANS64.TRYWAIT P0, [R9+URZ], R4 ;  /* 0x00000004090075a7 */ /* 0x000e62000800017f */
[----:B------:R-:W-:-:S05]  /*e520*/  VIADD R0, R10, 0x1 ;  /* 0x000000010a007836 */ /* 0x000fca0000000000 */
[----:B------:R-:W-:-:S04]  /*e530*/  ISETP.NE.AND P1, PT, R0, 0xc, PT ;  /* 0x0000000c0000780c */ /* 0x000fc80003f25270 */
[----:B0-----:R-:W-:Y:S02]  /*e540*/  SEL R2, RZ, 0x1, P1 ;  /* 0x00000001ff027807 */ /* 0x001fe40000800000 */
[----:B------:R-:W-:Y:S02]  /*e550*/  SEL R0, R0, RZ, P1 ;  /* 0x000000ff00007207 */ /* 0x000fe40000800000 */
[----:B------:R-:W-:-:S03]  /*e560*/  LOP3.LUT R7, R5, R2, RZ, 0x3c, !PT ;  /* 0x0000000205077212 */ /* 0x000fc600078e3cff */
[----:B------:R-:W-:Y:S01]  /*e570*/  IMAD R6, R0, 0x8, R3 ;  /* 0x0000000800067824 */ /* 0x000fe200078e0203 */
[----:B------:R-:W-:Y:S01]  /*e580*/  SHF.L.U32 R5, R7, 0x1f, RZ ;  /* 0x0000001f07057819 */ /* 0x000fe200000006ff */
[----:B-1----:R-:W-:Y:S06]  /*e590*/  @!P0 BRA `(.L_x_364) ;  /* 0x0000000400f08947 */ /* 0x002fec0003800000 */
.L_x_383:
[----:B------:R-:W1:Y:S01]  /*e5a0*/  SYNCS.PHASECHK.TRANS64.TRYWAIT P0, [R6+URZ], R5 ;  /* 0x00000005060075a7 */ /* 0x000e62000800017f */
[----:B------:R-:W-:-:S05]  /*e5b0*/  VIADD R0, R0, 0x1 ;  /* 0x0000000100007836 */ /* 0x000fca0000000000 */
[----:B------:R-:W-:-:S04]  /*e5c0*/  ISETP.NE.AND P1, PT, R0, 0xc, PT ;  /* 0x0000000c0000780c */ /* 0x000fc80003f25270 */
[----:B------:R-:W-:Y:S02]  /*e5d0*/  SEL R2, RZ, 0x1, P1 ;  /* 0x00000001ff027807 */ /* 0x000fe40000800000 */
[----:B------:R-:W-:Y:S02]  /*e5e0*/  SEL R0, R0, RZ, P1 ;  /* 0x000000ff00007207 */ /* 0x000fe40000800000 */
[----:B------:R-:W-:-:S03]  /*e5f0*/  LOP3.LUT R7, R7, R2, RZ, 0x3c, !PT ;  /* 0x0000000207077212 */ /* 0x000fc600078e3cff */
[----:B0-----:R-:W-:Y:S01]  /*e600*/  IMAD R9, R0, 0x8, R3 ;  /* 0x0000000800097824 */ /* 0x001fe200078e0203 */
[----:B------:R-:W-:Y:S01]  /*e610*/  SHF.L.U32 R4, R7, 0x1f, RZ ;  /* 0x0000001f07047819 */ /* 0x000fe200000006ff */
[----:B-1----:R-:W-:Y:S06]  /*e620*/  @!P0 BRA `(.L_x_365) ;  /* 0x0000000400e08947 */ /* 0x002fec0003800000 */
.L_x_384:
        /* <DEDUP_REMOVED lines=9> */
.L_x_385:
        /* <DEDUP_REMOVED lines=9> */
.L_x_386:
        /* <DEDUP_REMOVED lines=9> */
.L_x_387:
        /* <DEDUP_REMOVED lines=9> */
.L_x_388:
        /* <DEDUP_REMOVED lines=9> */
.L_x_389:
        /* <DEDUP_REMOVED lines=9> */
.L_x_390:
        /* <DEDUP_REMOVED lines=9> */
.L_x_391:
[----:B------:R-:W1:Y:S01]  /*ea20*/  SYNCS.PHASECHK.TRANS64.TRYWAIT P0, [R6+URZ], R5 ;  /* 0x00000005060075a7 */ /* 0x000e62000800017f */
[----:B------:R-:W-:-:S05]  /*ea30*/  VIADD R0, R0, 0x1 ;  /* 0x0000000100007836 */ /* 0x000fca0000000000 */
[----:B------:R-:W-:-:S04]  /*ea40*/  ISETP.NE.AND P1, PT, R0, 0xc, PT ;  /* 0x0000000c0000780c */ /* 0x000fc80003f25270 */
[----:B------:R-:W-:Y:S02]  /*ea50*/  SEL R2, RZ, 0x1, P1 ;  /* 0x00000001ff027807 */ /* 0x000fe40000800000 */
[----:B------:R-:W-:Y:S02]  /*ea60*/  SEL R0, R0, RZ, P1 ;  /* 0x000000ff00007207 */ /* 0x000fe40000800000 */
[----:B------:R-:W-:Y:S01]  /*ea70*/  LOP3.LUT R2, R7, R2, RZ, 0x3c, !PT ;  /* 0x0000000207027212 */ /* 0x000fe200078e3cff */
[----:B-1----:R-:W-:Y:S06]  /*ea80*/  @!P0 BRA `(.L_x_373) ;  /* 0x0000000400688947 */ /* 0x002fec0003800000 */
.L_x_392:
[----:B------:R-:W-:Y:S01]  /*ea90*/  IMAD R3, R0, 0x8, R3 ;  /* 0x0000000800037824 */ /* 0x000fe200078e0203 */
[----:B------:R-:W-:-:S07]  /*eaa0*/  SHF.L.U32 R0, R2, 0x1f, RZ ;  /* 0x0000001f02007819 */ /* 0x000fce00000006ff */
.L_x_374:
[----:B--2---:R2:W3:Y:S02]  /*eab0*/  SYNCS.PHASECHK.TRANS64.TRYWAIT P0, [R3+URZ], R0 ;  /* 0x00000000030075a7 */ /* 0x0044e4000800017f */
[----:B---3--:R-:W-:Y:S05]  /*eac0*/  @!P0 NANOSLEEP.SYNCS 0x989680 ;  /* 0x009896800000895d */ /* 0x008fea0003900000 */
[----:B------:R-:W3:Y:S02]  /*ead0*/  @!P0 SYNCS.PHASECHK.TRANS64 P0, [R3+URZ], R0 ;  /* 0x00000000030085a7 */ /* 0x000ee4000800007f */
[----:B---3--:R-:W-:Y:S05]  /*eae0*/  @!P0 BRA `(.L_x_374) ;  /* 0xfffffffc00f08947 */ /* 0x008fea000383ffff */
.L_x_361:
[----:B------:R-:W-:Y:S05]  /*eaf0*/  BSYNC B0 ;  /* 0x0000000000007941 */ /* 0x000fea0003800000 */
.L_x_360:
[----:B------:R-:W-:Y:S05]  /*eb00*/  EXIT ;  /* 0x000000000000794d */ /* 0x000fea0003800000 */
.L_x_22:
[----:B----4-:R4:W0:Y:S02]  /*eb10*/  SYNCS.PHASECHK.TRANS64.TRYWAIT P1, [R3+URZ], R0 ;  /* 0x00000000030075a7 */ /* 0x010824000802017f */
[----:B0-----:R-:W-:Y:S05]  /*eb20*/  @!P1 NANOSLEEP.SYNCS 0x989680 ;  /* 0x009896800000995d */ /* 0x001fea0003900000 */
[----:B------:R-:W0:Y:S02]  /*eb30*/  @!P1 SYNCS.PHASECHK.TRANS64 P1, [R3+URZ], R0 ;  /* 0x00000000030095a7 */ /* 0x000e24000802007f */
[----:B0-----:R-:W-:Y:S05]  /*eb40*/  @!P1 BRA `(.L_x_22) ;  /* 0xfffffffc00f09947 */ /* 0x001fea000383ffff */
[----:B------:R-:W-:Y:S05]  /*eb50*/  BRA `(.L_x_21) ;  /* 0xffffff2800bc7947 */ /* 0x000fea000383ffff */
.L_x_27:
[----:B-1----:R-:W-:-:S04]  /*eb60*/  IMAD.U32 R6, RZ, RZ, UR4 ;  /* 0x00000004ff067e24 */ /* 0x002fc8000f8e00ff */
[----:B------:R1:W3:Y:S03]  /*eb70*/  SYNCS.PHASECHK.TRANS64.TRYWAIT P1, [R6+URZ], R5 ;  /* 0x00000005060075a7 */ /* 0x0002e6000802017f */
[----:B---3--:R-:W-:Y:S05]  /*eb80*/  @!P1 NANOSLEEP.SYNCS 0x989680 ;  /* 0x009896800000995d */ /* 0x008fea0003900000 */
[----:B------:R-:W3:Y:S02]  /*eb90*/  @!P1 SYNCS.PHASECHK.TRANS64 P1, [R6+URZ], R5 ;  /* 0x00000005060095a7 */ /* 0x000ee4000802007f */
[----:B---3--:R-:W-:Y:S05]  /*eba0*/  @!P1 BRA `(.L_x_27) ;  /* 0xfffffffc00ec9947 */ /* 0x008fea000383ffff */
[----:B------:R-:W-:Y:S05]  /*ebb0*/  BRA `(.L_x_26) ;  /* 0xffffff3000ec7947 */ /* 0x000fea000383ffff */
.L_x_348:
[----:B------:R-:W-:Y:S01]  /*ebc0*/  BSSY B1, `(.L_x_375) ;  /* 0x0000006000017945 */ /* 0x000fe20003800000 */
[----:B------:R-:W-:-:S07]  /*ebd0*/  IMAD.MOV.U32 R15, RZ, RZ, -0x1 ;  /* 0xffffffffff0f7424 */ /* 0x000fce00078e00ff */
[----:B------:R-:W-:Y:S05]  /*ebe0*/  WARPSYNC.COLLECTIVE R15, `(.L_x_376) ;  /* 0x000000000f0c7348 */ /* 0x000fea0003c00000 */
[----:B------:R-:W-:Y:S02]  /*ebf0*/  ELECT P6, UR62, PT ;  /* 0x00000000003e782f */ /* 0x000fe400038c0000 */
[----:B------:R-:W-:Y:S01]  /*ec00*/  MOV R14, UR62 ;  /* 0x0000003e000e7c02 */ /* 0x000fe20008000f00 */
[----:B------:R-:W-:Y:S10]  /*ec10*/  ENDCOLLECTIVE ;  /* 0x000000000000791b */ /* 0x000ff40003800000 */
.L_x_376:
[----:B------:R-:W-:Y:S05]  /*ec20*/  BSYNC B1 ;  /* 0x0000000000017941 */ /* 0x000fea0003800000 */
.L_x_375:
[----:B------:R-:W-:Y:S05]  /*ec30*/  BRA `(.L_x_377) ;  /* 0xffffffec000c7947 */ /* 0x000fea000383ffff */
.L_x_351:
[----:B0-----:R0:W2:Y:S02]  /*ec40*/  SYNCS.PHASECHK.TRANS64.TRYWAIT P0, [R15+URZ+0x60], R4 ;  /* 0x000060040f0075a7 */ /* 0x0010a4000800017f */
[----:B--2---:R-:W-:Y:S05]  /*ec50*/  @!P0 NANOSLEEP.SYNCS 0x989680 ;  /* 0x009896800000895d */ /* 0x004fea0003900000 */
[----:B------:R-:W2:Y:S02]  /*ec60*/  @!P0 SYNCS.PHASECHK.TRANS64 P0, [R15+URZ+0x60], R4 ;  /* 0x000060040f0085a7 */ /* 0x000ea4000800007f */
[----:B--2---:R-:W-:Y:S05]  /*ec70*/  @!P0 BRA `(.L_x_351) ;  /* 0xfffffffc00f08947 */ /* 0x004fea000383ffff */
[----:B------:R-:W-:Y:S05]  /*ec80*/  BRA `(.L_x_378) ;  /* 0xffffffec004c7947 */ /* 0x000fea000383ffff */
.L_x_359:
[----:B------:R-:W-:Y:S01]  /*ec90*/  BSSY B0, `(.L_x_379) ;  /* 0x0000006000007945 */ /* 0x000fe20003800000 */
[----:B------:R-:W-:-:S07]  /*eca0*/  IMAD.MOV.U32 R15, RZ, RZ, -0x1 ;  /* 0xffffffffff0f7424 */ /* 0x000fce00078e00ff */
[----:B------:R-:W-:Y:S05]  /*ecb0*/  WARPSYNC.COLLECTIVE R15, `(.L_x_380) ;  /* 0x000000000f0c7348 */ /* 0x000fea0003c00000 */
[----:B------:R-:W-:Y:S02]  /*ecc0*/  ELECT P6, UR62, PT ;  /* 0x00000000003e782f */ /* 0x000fe400038c0000 */
[----:B------:R-:W-:Y:S01]  /*ecd0*/  MOV R14, UR62 ;  /* 0x0000003e000e7c02 */ /* 0x000fe20008000f00 */
[----:B------:R-:W-:Y:S10]  /*ece0*/  ENDCOLLECTIVE ;  /* 0x000000000000791b */ /* 0x000ff40003800000 */
.L_x_380:
[----:B------:R-:W-:Y:S05]  /*ecf0*/  BSYNC B0 ;  /* 0x0000000000007941 */ /* 0x000fea0003800000 */
.L_x_379:
[----:B------:R-:W-:Y:S05]  /*ed00*/  BRA `(.L_x_381) ;  /* 0xfffffff400ac7947 */ /* 0x000fea000383ffff */
.L_x_363:
[----:B0-----:R0:W1:Y:S02]  /*ed10*/  SYNCS.PHASECHK.TRANS64.TRYWAIT P0, [R7+URZ], R2 ;  /* 0x00000002070075a7 */ /* 0x001064000800017f */
[----:B-1----:R-:W-:Y:S05]  /*ed20*/  @!P0 NANOSLEEP.SYNCS 0x989680 ;  /* 0x009896800000895d */ /* 0x002fea0003900000 */
[----:B------:R-:W1:Y:S02]  /*ed30*/  @!P0 SYNCS.PHASECHK.TRANS64 P0, [R7+URZ], R2 ;  /* 0x00000002070085a7 */ /* 0x000e64000800007f */
[----:B-1----:R-:W-:Y:S05]  /*ed40*/  @!P0 BRA `(.L_x_363) ;  /* 0xfffffffc00f08947 */ /* 0x002fea000383ffff */
[----:B------:R-:W-:Y:S05]  /*ed50*/  BRA `(.L_x_382) ;  /* 0xfffffff400ec7947 */ /* 0x000fea000383ffff */
.L_x_364:
[----:B0-----:R0:W1:Y:S02]  /*ed60*/  SYNCS.PHASECHK.TRANS64.TRYWAIT P0, [R9+URZ], R4 ;  /* 0x00000004090075a7 */ /* 0x001064000800017f */
[----:B-1----:R-:W-:Y:S05]  /*ed70*/  @!P0 NANOSLEEP.SYNCS 0x989680 ;  /* 0x009896800000895d */ /* 0x002fea0003900000 */
[----:B------:R-:W1:Y:S02]  /*ed80*/  @!P0 SYNCS.PHASECHK.TRANS64 P0, [R9+URZ], R4 ;  /* 0x00000004090085a7 */ /* 0x000e64000800007f */
[----:B-1----:R-:W-:Y:S05]  /*ed90*/  @!P0 BRA `(.L_x_364) ;  /* 0xfffffffc00f08947 */ /* 0x002fea000383ffff */
[----:B------:R-:W-:Y:S05]  /*eda0*/  BRA `(.L_x_383) ;  /* 0xfffffff400fc7947 */ /* 0x000fea000383ffff */
.L_x_365:
[----:B0-----:R0:W1:Y:S02]  /*edb0*/  SYNCS.PHASECHK.TRANS64.TRYWAIT P0, [R6+URZ], R5 ;  /* 0x00000005060075a7 */ /* 0x001064000800017f */
[----:B-1----:R-:W-:Y:S05]  /*edc0*/  @!P0 NANOSLEEP.SYNCS 0x989680 ;  /* 0x009896800000895d */ /* 0x002fea0003900000 */
[----:B------:R-:W1:Y:S02]  /*edd0*/  @!P0 SYNCS.PHASECHK.TRANS64 P0, [R6+URZ], R5 ;  /* 0x00000005060085a7 */ /* 0x000e64000800007f */
[----:B-1----:R-:W-:Y:S05]  /*ede0*/  @!P0 BRA `(.L_x_365) ;  /* 0xfffffffc00f08947 */ /* 0x002fea000383ffff */
[----:B------:R-:W-:Y:S05]  /*edf0*/  BRA `(.L_x_384) ;  /* 0xfffffff8000c7947 */ /* 0x000fea000383ffff */
.L_x_366:
[----:B0-----:R0:W1:Y:S02]  /*ee00*/  SYNCS.PHASECHK.TRANS64.TRYWAIT P0, [R9+URZ], R4 ;  /* 0x00000004090075a7 */ /* 0x001064000800017f */
[----:B-1----:R-:W-:Y:S05]  /*ee10*/  @!P0 NANOSLEEP.SYNCS 0x989680 ;  /* 0x009896800000895d */ /* 0x002fea0003900000 */
[----:B------:R-:W1:Y:S02]  /*ee20*/  @!P0 SYNCS.PHASECHK.TRANS64 P0, [R9+URZ], R4 ;  /* 0x00000004090085a7 */ /* 0x000e64000800007f */
[----:B-1----:R-:W-:Y:S05]  /*ee30*/  @!P0 BRA `(.L_x_366) ;  /* 0xfffffffc00f08947 */ /* 0x002fea000383ffff */
[----:B------:R-:W-:Y:S05]  /*ee40*/  BRA `(.L_x_385) ;  /* 0xfffffff8001c7947 */ /* 0x000fea000383ffff */
.L_x_367:
[----:B0-----:R0:W1:Y:S02]  /*ee50*/  SYNCS.PHASECHK.TRANS64.TRYWAIT P0, [R6+URZ], R5 ;  /* 0x00000005060075a7 */ /* 0x001064000800017f */
[----:B-1----:R-:W-:Y:S05]  /*ee60*/  @!P0 NANOSLEEP.SYNCS 0x989680 ;  /* 0x009896800000895d */ /* 0x002fea0003900000 */
[----:B------:R-:W1:Y:S02]  /*ee70*/  @!P0 SYNCS.PHASECHK.TRANS64 P0, [R6+URZ], R5 ;  /* 0x00000005060085a7 */ /* 0x000e64000800007f */
[----:B-1----:R-:W-:Y:S05]  /*ee80*/  @!P0 BRA `(.L_x_367) ;  /* 0xfffffffc00f08947 */ /* 0x002fea000383ffff */
[----:B------:R-:W-:Y:S05]  /*ee90*/  BRA `(.L_x_386) ;  /* 0xfffffff8002c7947 */ /* 0x000fea000383ffff */
.L_x_368:
[----:B0-----:R0:W1:Y:S02]  /*eea0*/  SYNCS.PHASECHK.TRANS64.TRYWAIT P0, [R9+URZ], R4 ;  /* 0x00000004090075a7 */ /* 0x001064000800017f */
[----:B-1----:R-:W-:Y:S05]  /*eeb0*/  @!P0 NANOSLEEP.SYNCS 0x989680 ;  /* 0x009896800000895d */ /* 0x002fea0003900000 */
[----:B------:R-:W1:Y:S02]  /*eec0*/  @!P0 SYNCS.PHASECHK.TRANS64 P0, [R9+URZ], R4 ;  /* 0x00000004090085a7 */ /* 0x000e64000800007f */
[----:B-1----:R-:W-:Y:S05]  /*eed0*/  @!P0 BRA `(.L_x_368) ;  /* 0xfffffffc00f08947 */ /* 0x002fea000383ffff */
[----:B------:R-:W-:Y:S05]  /*eee0*/  BRA `(.L_x_387) ;  /* 0xfffffff8003c7947 */ /* 0x000fea000383ffff */
.L_x_369:
[----:B0-----:R0:W1:Y:S02]  /*eef0*/  SYNCS.PHASECHK.TRANS64.TRYWAIT P0, [R6+URZ], R5 ;  /* 0x00000005060075a7 */ /* 0x001064000800017f */
[----:B-1----:R-:W-:Y:S05]  /*ef00*/  @!P0 NANOSLEEP.SYNCS 0x989680 ;  /* 0x009896800000895d */ /* 0x002fea0003900000 */
[----:B------:R-:W1:Y:S02]  /*ef10*/  @!P0 SYNCS.PHASECHK.TRANS64 P0, [R6+URZ], R5 ;  /* 0x00000005060085a7 */ /* 0x000e64000800007f */
[----:B-1----:R-:W-:Y:S05]  /*ef20*/  @!P0 BRA `(.L_x_369) ;  /* 0xfffffffc00f08947 */ /* 0x002fea000383ffff */
[----:B------:R-:W-:Y:S05]  /*ef30*/  BRA `(.L_x_388) ;  /* 0xfffffff8004c7947 */ /* 0x000fea000383ffff */
.L_x_370:
[----:B0-----:R0:W1:Y:S02]  /*ef40*/  SYNCS.PHASECHK.TRANS64.TRYWAIT P0, [R9+URZ], R4 ;  /* 0x00000004090075a7 */ /* 0x001064000800017f */
[----:B-1----:R-:W-:Y:S05]  /*ef50*/  @!P0 NANOSLEEP.SYNCS 0x989680 ;  /* 0x009896800000895d */ /* 0x002fea0003900000 */
[----:B------:R-:W1:Y:S02]  /*ef60*/  @!P0 SYNCS.PHASECHK.TRANS64 P0, [R9+URZ], R4 ;  /* 0x00000004090085a7 */ /* 0x000e64000800007f */
[----:B-1----:R-:W-:Y:S05]  /*ef70*/  @!P0 BRA `(.L_x_370) ;  /* 0xfffffffc00f08947 */ /* 0x002fea000383ffff */
[----:B------:R-:W-:Y:S05]  /*ef80*/  BRA `(.L_x_389) ;  /* 0xfffffff8005c7947 */ /* 0x000fea000383ffff */
.L_x_371:
[----:B0-----:R0:W1:Y:S02]  /*ef90*/  SYNCS.PHASECHK.TRANS64.TRYWAIT P0, [R6+URZ], R5 ;  /* 0x00000005060075a7 */ /* 0x001064000800017f */
[----:B-1----:R-:W-:Y:S05]  /*efa0*/  @!P0 NANOSLEEP.SYNCS 0x989680 ;  /* 0x009896800000895d */ /* 0x002fea0003900000 */
[----:B------:R-:W1:Y:S02]  /*efb0*/  @!P0 SYNCS.PHASECHK.TRANS64 P0, [R6+URZ], R5 ;  /* 0x00000005060085a7 */ /* 0x000e64000800007f */
[----:B-1----:R-:W-:Y:S05]  /*efc0*/  @!P0 BRA `(.L_x_371) ;  /* 0xfffffffc00f08947 */ /* 0x002fea000383ffff */
[----:B------:R-:W-:Y:S05]  /*efd0*/  BRA `(.L_x_390) ;  /* 0xfffffff8006c7947 */ /* 0x000fea000383ffff */
.L_x_372:
[----:B0-----:R0:W1:Y:S02]  /*efe0*/  SYNCS.PHASECHK.TRANS64.TRYWAIT P0, [R9+URZ], R4 ;  /* 0x00000004090075a7 */ /* 0x001064000800017f */
[----:B-1----:R-:W-:Y:S05]  /*eff0*/  @!P0 NANOSLEEP.SYNCS 0x989680 ;  /* 0x009896800000895d */ /* 0x002fea0003900000 */
[----:B------:R-:W1:Y:S02]  /*f000*/  @!P0 SYNCS.PHASECHK.TRANS64 P0, [R9+URZ], R4 ;  /* 0x00000004090085a7 */ /* 0x000e64000800007f */
[----:B-1----:R-:W-:Y:S05]  /*f010*/  @!P0 BRA `(.L_x_372) ;  /* 0xfffffffc00f08947 */ /* 0x002fea000383ffff */
[----:B------:R-:W-:Y:S05]  /*f020*/  BRA `(.L_x_391) ;  /* 0xfffffff8007c7947 */ /* 0x000fea000383ffff */
.L_x_373:
[----:B-1----:R1:W2:Y:S02]  /*f030*/  SYNCS.PHASECHK.TRANS64.TRYWAIT P0, [R6+URZ], R5 ;  /* 0x00000005060075a7 */ /* 0x0022a4000800017f */
[----:B--2---:R-:W-:Y:S05]  /*f040*/  @!P0 NANOSLEEP.SYNCS 0x989680 ;  /* 0x009896800000895d */ /* 0x004fea0003900000 */
[----:B------:R-:W2:Y:S02]  /*f050*/  @!P0 SYNCS.PHASECHK.TRANS64 P0, [R6+URZ], R5 ;  /* 0x00000005060085a7 */ /* 0x000ea4000800007f */
[----:B--2---:R-:W-:Y:S05]  /*f060*/  @!P0 BRA `(.L_x_373) ;  /* 0xfffffffc00f08947 */ /* 0x004fea000383ffff */
[----:B------:R-:W-:Y:S05]  /*f070*/  BRA `(.L_x_392) ;  /* 0xfffffff800847947 */ /* 0x000fea000383ffff */
.L_x_393:
[----:B------:R-:W-:-:S00]  /*f080*/  BRA `(.L_x_393) ;  /* 0xfffffffc00fc7947 */ /* 0x000fc0000383ffff */
[----:B------:R-:W-:-:S00]  /*f090*/  NOP ;  /* 0x0000000000007918 */ /* 0x000fc00000000000 */
        /* <DEDUP_REMOVED lines=14> */
.L_x_394:


//--------------------- .nv.global.init           --------------------------
	.section	.nv.global.init,"aw",@progbits
.nv.global.init:
	.type		$str$22,@object
	.size		$str$22,($str$23 - $str$22)
$str$22:
        /*0000*/ 	.byte	0x6b, 0x5f, 0x74, 0x69, 0x6c, 0x65, 0x5f, 0x63, 0x6f, 0x75, 0x6e, 0x74, 0x20, 0x3e, 0x3d, 0x20
        /*0010*/ 	.byte	0x31, 0x00
	.type		$str$23,@object
	.size		$str$23,(__unnamed_1 - $str$23)
$str$23:
        /*0012*/ 	.byte	0x2f, 0x74, 0x6d, 0x70, 0x2f, 0x63, 0x75, 0x74, 0x6c, 0x61, 0x73, 0x73, 0x5f, 0x73, 0x77, 0x65
        /*0022*/ 	.byte	0x65, 0x70, 0x5f, 0x73, 0x72, 0x63, 0x2f, 0x69, 0x6e, 0x63, 0x6c, 0x75, 0x64, 0x65, 0x2f, 0x63
        /*0032*/ 	.byte	0x75, 0x74, 0x6c, 0x61, 0x73, 0x73, 0x2f, 0x67, 0x65, 0x6d, 0x6d, 0x2f, 0x63, 0x6f, 0x6c, 0x6c
        /*0042*/ 	.byte	0x65, 0x63, 0x74, 0x69, 0x76, 0x65, 0x2f, 0x73, 0x6d, 0x39, 0x30, 0x5f, 0x6d, 0x6d, 0x61, 0x5f
        /*0052*/ 	.byte	0x74, 0x6d, 0x61, 0x5f, 0x67, 0x6d, 0x6d, 0x61, 0x5f, 0x73, 0x73, 0x5f, 0x77, 0x61, 0x72, 0x70
        /*0062*/ 	.byte	0x73, 0x70, 0x65, 0x63, 0x69, 0x61, 0x6c, 0x69, 0x7a, 0x65, 0x64, 0x2e, 0x68, 0x70, 0x70, 0x00
	.type		__unnamed_1,@object
	.size		__unnamed_1,(.L_0 - __unnamed_1)
__unnamed_1:
        /*0072*/ 	.byte	0x76, 0x6f, 0x69, 0x64, 0x20, 0x63, 0x75, 0x74, 0x6c, 0x61, 0x73, 0x73, 0x3a, 0x3a, 0x67, 0x65
        /* <DEDUP_REMOVED lines=180> */
        /*0bc2*/ 	.byte	0x69, 0x74, 0x79, 0x5d, 0x00
.L_0:


//--------------------- .nv.shared._ZN7cutlass13device_kernelINS_4gemm6kernel13GemmUniversalIN4cute5tupleIJiiiiEEENS1_10collective13CollectiveMmaINS1_34MainloopSm90TmaGmmaWarpSpecializedILi12ENS5_IJNS4_1CILi2EEENSA_ILi1EEESC_EEENS1_35KernelTmaWarpSpecializedCooperativeEEENS5_IJNSA_ILi512EEENSA_ILi80EEENSA_ILi16EEEEEENS_6half_tENS5_IJlSC_lEEESK_SL_NS4_8TiledMMAINS4_8MMA_AtomIJNS4_4SM904GMMA25MMA_64x16x16_F32F16F16_SSILNSP_5MajorE0ELSR_0ELNSP_7ScaleInE1ELSS_1EEEEEENS4_6LayoutISD_NS5_IJSC_NSA_ILi0EEESW_EEEEENS5_IJNS4_10UnderscoreESZ_SZ_EEEEENS4_13SM90_TMA_LOADENS4_14ComposedLayoutINS4_7SwizzleILi1ELi4ELi3EEENS4_18smem_ptr_flag_bitsILi16EEENSV_INS5_IJNSA_ILi8EEESI_EEENS5_IJSI_SC_EEEEEEEvNS4_8identityENS4_23SM90_TMA_LOAD_MULTICASTES1C_vS1D_EENS_8epilogue10collective6detail29Sm90TmaWarpSpecializedAdapterINS1H_15DefaultEpilogueISK_SL_SL_NS1G_6thread17LinearCombinationISK_Li1EffLNS1L_9ScaleType4KindE0ELNS_15FloatRoundStyleE2ESK_EENS1_15EpilogueDefaultEEEEEvvEEEEvNT_6ParamsE --------------------------
	.section	.nv.shared._ZN7cutlass13device_kernelINS_4gemm6kernel13GemmUniversalIN4cute5tupleIJiiiiEEENS1_10collective13CollectiveMmaINS1_34MainloopSm90TmaGmmaWarpSpecializedILi12ENS5_IJNS4_1CILi2EEENSA_ILi1EEESC_EEENS1_35KernelTmaWarpSpecializedCooperativeEEENS5_IJNSA_ILi512EEENSA_ILi80EEENSA_ILi16EEEEEENS_6half_tENS5_IJlSC_lEEESK_SL_NS4_8TiledMMAINS4_8MMA_AtomIJNS4_4SM904GMMA25MMA_64x16x16_F32F16F16_SSILNSP_5MajorE0ELSR_0ELNSP_7ScaleInE1ELSS_1EEEEEENS4_6LayoutISD_NS5_IJSC_NSA_ILi0EEESW_EEEEENS5_IJNS4_10UnderscoreESZ_SZ_EEEEENS4_13SM90_TMA_LOADENS4_14ComposedLayoutINS4_7SwizzleILi1ELi4ELi3EEENS4_18smem_ptr_flag_bitsILi16EEENSV_INS5_IJNSA_ILi8EEESI_EEENS5_IJSI_SC_EEEEEEEvNS4_8identityENS4_23SM90_TMA_LOAD_MULTICASTES1C_vS1D_EENS_8epilogue10collective6detail29Sm90TmaWarpSpecializedAdapterINS1H_15DefaultEpilogueISK_SL_SL_NS1G_6thread17LinearCombinationISK_Li1EffLNS1L_9ScaleType4KindE0ELNS_15FloatRoundStyleE2ESK_EENS1_15EpilogueDefaultEEEEEvvEEEEvNT_6ParamsE,"aw",@nobits
	.sectionflags	@""
	.align	16
	.zero		1024


//--------------------- .nv.shared.reserved.0     --------------------------
	.section	.nv.shared.reserved.0,"aw",@nobits
	.weak		__nv_reservedSMEM_offset_0_alias
	.size		__nv_reservedSMEM_offset_0_alias, 0, 0
	.other		__nv_reservedSMEM_offset_0_alias,@"STO_CUDA_RESERVED_SHARED STV_DEFAULT"
__nv_reservedSMEM_offset_0_alias:
	.zero		0


//--------------------- .nv.global                --------------------------
	.section	.nv.global,"aw",@nobits
.nv.global:
	.type		_ZN39_INTERNAL_a9d5ce29_4_k_cu_02b9b9ea_98094cute1_E,@object
	.size		_ZN39_INTERNAL_a9d5ce29_4_k_cu_02b9b9ea_98094cute1_E,(_ZN39_INTERNAL_a9d5ce29_4_k_cu_02b9b9ea_98094cuda3std3__45__cpo6cbeginE - _ZN39_INTERNAL_a9d5ce29_4_k_cu_02b9b9ea_98094cute1_E)
_ZN39_INTERNAL_a9d5ce29_4_k_cu_02b9b9ea_98094cute1_E:
	.zero		1
	.type		_ZN39_INTERNAL_a9d5ce29_4_k_cu_02b9b9ea_98094cuda3std3__45__cpo6cbeginE,@object
	.size		_ZN39_INTERNAL_a9d5ce29_4_k_cu_02b9b9ea_98094cuda3std3__45__cpo6cbeginE,(_ZN39_INTERNAL_a9d5ce29_4_k_cu_02b9b9ea_98094cuda3std3__48in_placeE - _ZN39_INTERNAL_a9d5ce29_4_k_cu_02b9b9ea_98094cuda3std3__45__cpo6cbeginE)
_ZN39_INTERNAL_a9d5ce29_4_k_cu_02b9b9ea_98094cuda3std3__45__cpo6cbeginE:
	.zero		1
	.type		_ZN39_INTERNAL_a9d5ce29_4_k_cu_02b9b9ea_98094cuda3std3__48in_placeE,@object
	.size		_ZN39_INTERNAL_a9d5ce29_4_k_cu_02b9b9ea_98094cuda3std3__48in_placeE,(_ZN39_INTERNAL_a9d5ce29_4_k_cu_02b9b9ea_98094cuda3std6ranges3__45__cpo9iter_moveE - _ZN39_INTERNAL_a9d5ce29_4_k_cu_02b9b9ea_98094cuda3std3__48in_placeE)
_ZN39_INTERNAL_a9d5ce29_4_k_cu_02b9b9ea_98094cuda3std3__48in_placeE:
	.zero		1
	.type		_ZN39_INTERNAL_a9d5ce29_4_k_cu_02b9b9ea_98094cuda3std6ranges3__45__cpo9iter_moveE,@object
	.size		_ZN39_INTERNAL_a9d5ce29_4_k_cu_02b9b9ea_98094cuda3std6ranges3__45__cpo9iter_moveE,(_ZN39_INTERNAL_a9d5ce29_4_k_cu_02b9b9ea_98094cuda3std3__45__cpo5beginE - _ZN39_INTERNAL_a9d5ce29_4_k_cu_02b9b9ea_98094cuda3std6ranges3__45__cpo9iter_moveE)
_ZN39_INTERNAL_a9d5ce29_4_k_cu_02b9b9ea_98094cuda3std6ranges3__45__cpo9iter_moveE:
	.zero		1
	.type		_ZN39_INTERNAL_a9d5ce29_4_k_cu_02b9b9ea_98094cuda3std3__45__cpo5beginE,@object
	.size		_ZN39_INTERNAL_a9d5ce29_4_k_cu_02b9b9ea_98094cuda3std3__45__cpo5beginE,(_ZN39_INTERNAL_a9d5ce29_4_k_cu_02b9b9ea_98094cuda3std3__441_GLOBAL__N__a9d5ce29_4_k_cu_02b9b9ea_98096ignoreE - _ZN39_INTERNAL_a9d5ce29_4_k_cu_02b9b9ea_98094cuda3std3__45__cpo5beginE)
_ZN39_INTERNAL_a9d5ce29_4_k_cu_02b9b9ea_98094cuda3std3__45__cpo5beginE:
	.zero		1
	.type		_ZN39_INTERNAL_a9d5ce29_4_k_cu_02b9b9ea_98094cuda3std3__441_GLOBAL__N__a9d5ce29_4_k_cu_02b9b9ea_98096ignoreE,@object
	.size		_ZN39_INTERNAL_a9d5ce29_4_k_cu_02b9b9ea_98094cuda3std3__441_GLOBAL__N__a9d5ce29_4_k_cu_02b9b9ea_98096ignoreE,(_ZN39_INTERNAL_a9d5ce29_4_k_cu_02b9b9ea_98094cute7productE - _ZN39_INTERNAL_a9d5ce29_4_k_cu_02b9b9ea_98094cuda3std3__441_GLOBAL__N__a9d5ce29_4_k_cu_02b9b9ea_98096ignoreE)
_ZN39_INTERNAL_a9d5ce29_4_k_cu_02b9b9ea_98094cuda3std3__441_GLOBAL__N__a9d5ce29_4_k_cu_02b9b9ea_98096ignoreE:
	.zero		1
	.type		_ZN39_INTERNAL_a9d5ce29_4_k_cu_02b9b9ea_98094cute7productE,@object
	.size		_ZN39_INTERNAL_a9d5ce29_4_k_cu_02b9b9ea_98094cute7productE,(_ZN39_INTERNAL_a9d5ce29_4_k_cu_02b9b9ea_98094cuda3std3__45__cpo3endE - _ZN39_INTERNAL_a9d5ce29_4_k_cu_02b9b9ea_98094cute7productE)
_ZN39_INTERNAL_a9d5ce29_4_k_cu_02b9b9ea_98094cute7productE:
	.zero		1
	.type		_ZN39_INTERNAL_a9d5ce29_4_k_cu_02b9b9ea_98094cuda3std3__45__cpo3endE,@object
	.size		_ZN39_INTERNAL_a9d5ce29_4_k_cu_02b9b9ea_98094cuda3std3__45__cpo3endE,(_ZN39_INTERNAL_a9d5ce29_4_k_cu_02b9b9ea_98094cuda3std3__419piecewise_constructE - _ZN39_INTERNAL_a9d5ce29_4_k_cu_02b9b9ea_98094cuda3std3__45__cpo3endE)
_ZN39_INTERNAL_a9d5ce29_4_k_cu_02b9b9ea_98094cuda3std3__45__cpo3endE:
	.zero		1
	.type		_ZN39_INTERNAL_a9d5ce29_4_k_cu_02b9b9ea_98094cuda3std3__419piecewise_constructE,@object
	.size		_ZN39_INTERNAL_a9d5ce29_4_k_cu_02b9b9ea_98094cuda3std3__419piecewise_constructE,(_ZN39_INTERNAL_a9d5ce29_4_k_cu_02b9b9ea_98094cuda3std3__45__cpo4cendE - _ZN39_INTERNAL_a9d5ce29_4_k_cu_02b9b9ea_98094cuda3std3__419piecewise_constructE)
_ZN39_INTERNAL_a9d5ce29_4_k_cu_02b9b9ea_98094cuda3std3__419piecewise_constructE:
	.zero		1
	.type		_ZN39_INTERNAL_a9d5ce29_4_k_cu_02b9b9ea_98094cuda3std3__45__cpo4cendE,@object
	.size		_ZN39_INTERNAL_a9d5ce29_4_k_cu_02b9b9ea_98094cuda3std3__45__cpo4cendE,(_ZN39_INTERNAL_a9d5ce29_4_k_cu_02b9b9ea_98094cuda3std6ranges3__45__cpo4swapE - _ZN39_INTERNAL_a9d5ce29_4_k_cu_02b9b9ea_98094cuda3std3__45__cpo4cendE)
_ZN39_INTERNAL_a9d5ce29_4_k_cu_02b9b9ea_98094cuda3std3__45__cpo4cendE:
	.zero		1
	.type		_ZN39_INTERNAL_a9d5ce29_4_k_cu_02b9b9ea_98094cuda3std6ranges3__45__cpo4swapE,@object
	.size		_ZN39_INTERNAL_a9d5ce29_4_k_cu_02b9b9ea_98094cuda3std6ranges3__45__cpo4swapE,(.L_8 - _ZN39_INTERNAL_a9d5ce29_4_k_cu_02b9b9ea_98094cuda3std6ranges3__45__cpo4swapE)
_ZN39_INTERNAL_a9d5ce29_4_k_cu_02b9b9ea_98094cuda3std6ranges3__45__cpo4swapE:
	.zero		1
.L_8:


//--------------------- .nv.constant0._ZN7cutlass13device_kernelINS_4gemm6kernel13GemmUniversalIN4cute5tupleIJiiiiEEENS1_10collective13CollectiveMmaINS1_34MainloopSm90TmaGmmaWarpSpecializedILi12ENS5_IJNS4_1CILi2EEENSA_ILi1EEESC_EEENS1_35KernelTmaWarpSpecializedCooperativeEEENS5_IJNSA_ILi512EEENSA_ILi80EEENSA_ILi16EEEEEENS_6half_tENS5_IJlSC_lEEESK_SL_NS4_8TiledMMAINS4_8MMA_AtomIJNS4_4SM904GMMA25MMA_64x16x16_F32F16F16_SSILNSP_5MajorE0ELSR_0ELNSP_7ScaleInE1ELSS_1EEEEEENS4_6LayoutISD_NS5_IJSC_NSA_ILi0EEESW_EEEEENS5_IJNS4_10UnderscoreESZ_SZ_EEEEENS4_13SM90_TMA_LOADENS4_14ComposedLayoutINS4_7SwizzleILi1ELi4ELi3EEENS4_18smem_ptr_flag_bitsILi16EEENSV_INS5_IJNSA_ILi8EEESI_EEENS5_IJSI_SC_EEEEEEEvNS4_8identityENS4_23SM90_TMA_LOAD_MULTICASTES1C_vS1D_EENS_8epilogue10collective6detail29Sm90TmaWarpSpecializedAdapterINS1H_15DefaultEpilogueISK_SL_SL_NS1G_6thread17LinearCombinationISK_Li1EffLNS1L_9ScaleType4KindE0ELNS_15FloatRoundStyleE2ESK_EENS1_15EpilogueDefaultEEEEEvvEEEEvNT_6ParamsE --------------------------
	.section	.nv.constant0._ZN7cutlass13device_kernelINS_4gemm6kernel13GemmUniversalIN4cute5tupleIJiiiiEEENS1_10collective13CollectiveMmaINS1_34MainloopSm90TmaGmmaWarpSpecializedILi12ENS5_IJNS4_1CILi2EEENSA_ILi1EEESC_EEENS1_35KernelTmaWarpSpecializedCooperativeEEENS5_IJNSA_ILi512EEENSA_ILi80EEENSA_ILi16EEEEEENS_6half_tENS5_IJlSC_lEEESK_SL_NS4_8TiledMMAINS4_8MMA_AtomIJNS4_4SM904GMMA25MMA_64x16x16_F32F16F16_SSILNSP_5MajorE0ELSR_0ELNSP_7ScaleInE1ELSS_1EEEEEENS4_6LayoutISD_NS5_IJSC_NSA_ILi0EEESW_EEEEENS5_IJNS4_10UnderscoreESZ_SZ_EEEEENS4_13SM90_TMA_LOADENS4_14ComposedLayoutINS4_7SwizzleILi1ELi4ELi3EEENS4_18smem_ptr_flag_bitsILi16EEENSV_INS5_IJNSA_ILi8EEESI_EEENS5_IJSI_SC_EEEEEEEvNS4_8identityENS4_23SM90_TMA_LOAD_MULTICASTES1C_vS1D_EENS_8epilogue10collective6detail29Sm90TmaWarpSpecializedAdapterINS1H_15DefaultEpilogueISK_SL_SL_NS1G_6thread17LinearCombinationISK_Li1EffLNS1L_9ScaleType4KindE0ELNS_15FloatRoundStyleE2ESK_EENS1_15EpilogueDefaultEEEEEvvEEEEvNT_6ParamsE,"a",@progbits
	.sectionflags	@""
	.align	4
.nv.constant0._ZN7cutlass13device_kernelINS_4gemm6kernel13GemmUniversalIN4cute5tupleIJiiiiEEENS1_10collective13CollectiveMmaINS1_34MainloopSm90TmaGmmaWarpSpecializedILi12ENS5_IJNS4_1CILi2EEENSA_ILi1EEESC_EEENS1_35KernelTmaWarpSpecializedCooperativeEEENS5_IJNSA_ILi512EEENSA_ILi80EEENSA_ILi16EEEEEENS_6half_tENS5_IJlSC_lEEESK_SL_NS4_8TiledMMAINS4_8MMA_AtomIJNS4_4SM904GMMA25MMA_64x16x16_F32F16F16_SSILNSP_5MajorE0ELSR_0ELNSP_7ScaleInE1ELSS_1EEEEEENS4_6LayoutISD_NS5_IJSC_NSA_ILi0EEESW_EEEEENS5_IJNS4_10UnderscoreESZ_SZ_EEEEENS4_13SM90_TMA_LOADENS4_14ComposedLayoutINS4_7SwizzleILi1ELi4ELi3EEENS4_18smem_ptr_flag_bitsILi16EEENSV_INS5_IJNSA_ILi8EEESI_EEENS5_IJSI_SC_EEEEEEEvNS4_8identityENS4_23SM90_TMA_LOAD_MULTICASTES1C_vS1D_EENS_8epilogue10collective6detail29Sm90TmaWarpSpecializedAdapterINS1H_15DefaultEpilogueISK_SL_SL_NS1G_6thread17LinearCombinationISK_Li1EffLNS1L_9ScaleType4KindE0ELNS_15FloatRoundStyleE2ESK_EENS1_15EpilogueDefaultEEEEEvvEEEEvNT_6ParamsE:
	.zero		1664


//--------------------- SYMBOLS --------------------------

	.type		.nv.reservedSmem.offset0,@object
	.size		.nv.reservedSmem.offset0,0x4
	.type		__assertfail,@function
